	.target	sm_90a

	.elftype	@"ET_EXEC"


//--------------------- .note.nv.tkinfo           --------------------------
	.section	.note.nv.tkinfo,"",@"SHT_NOTE"
	.sectionflags	@"SHF_NOTE_NV_TKINFO"
	.tkinfo
        /*0018*/ 	.word	0x00000002
        /*0030*/ 	.string	""
        /*0030*/ 	.string	"ptxas"
        /*0030*/ 	.string	"Cuda compilation tools, release 13.0, V13.0.88"
        /*0030*/ 	.string	"Build cuda_13.0.r13.0/compiler.36424714_0"
        /*0030*/ 	.string	"-arch sm_90a -m 64 "



//--------------------- .note.nv.cuinfo           --------------------------
	.section	.note.nv.cuinfo,"",@"SHT_NOTE"
	.sectionflags	@"SHF_NOTE_NV_CUINFO"
        /*0018*/ 	.short	0x0002
        /*001a*/ 	.short	0x005a
        /*001c*/ 	.short	0x0082
	.zero		2


//--------------------- .nv.info                  --------------------------
	.section	.nv.info,"",@"SHT_CUDA_INFO"
	.align	4


	//----- nvinfo : EIATTR_REGCOUNT
	.align		4
        /*0000*/ 	.byte	0x04, 0x2f
        /*0002*/ 	.short	(.L_15 - .L_14)
	.align		4
.L_14:
        /*0004*/ 	.word	index@(_ZN7cutlass13device_kernelINS_4gemm6kernel13GemmUniversalIN4cute5tupleIJiiiiEEENS1_10collective13CollectiveMmaINS1_34MainloopSm90TmaGmmaWarpSpecializedILi7ENS5_IJNS4_1CILi1EEESB_SB_EEENS1_35KernelTmaWarpSpecializedCooperativeEEENS5_IJNSA_ILi256EEESF_NSA_ILi64EEEEEEaNS5_IJlSB_lEEEaSI_NS4_8TiledMMAINS4_8MMA_AtomIJNS4_4SM904GMMA27MMA_64x256x32_S32S8S8_SS_TNEEEENS4_6LayoutINS5_IJNSA_ILi2EEESB_SB_EEENS5_IJSB_NSA_ILi0EEESS_EEEEENS5_IJNS4_10UnderscoreESV_SV_EEEEENS4_13SM90_TMA_LOADENS4_14ComposedLayoutINS4_7SwizzleILi2ELi4ELi3EEENS4_18smem_ptr_flag_bitsILi8EEENSP_INS5_IJNSA_ILi8EEESG_EEENS5_IJSG_SB_EEEEEEEvNS4_8identityESY_S18_vS19_EENS_8epilogue10collective6detail29Sm90TmaWarpSpecializedAdapterINS1C_15DefaultEpilogueIaSI_SI_NS1B_6thread17LinearCombinationIaLi1EiiLNS1G_9ScaleType4KindE0ELNS_15FloatRoundStyleE2EaEENS1_15EpilogueDefaultEEEEEvvEEEEvNT_6ParamsE)
        /*0008*/ 	.word	0x000000a8


	//----- nvinfo : EIATTR_FRAME_SIZE
	.align		4
.L_15:
        /*000c*/ 	.byte	0x04, 0x11
        /*000e*/ 	.short	(.L_17 - .L_16)
	.align		4
.L_16:
        /*0010*/ 	.word	index@(_ZN7cutlass13device_kernelINS_4gemm6kernel13GemmUniversalIN4cute5tupleIJiiiiEEENS1_10collective13CollectiveMmaINS1_34MainloopSm90TmaGmmaWarpSpecializedILi7ENS5_IJNS4_1CILi1EEESB_SB_EEENS1_35KernelTmaWarpSpecializedCooperativeEEENS5_IJNSA_ILi256EEESF_NSA_ILi64EEEEEEaNS5_IJlSB_lEEEaSI_NS4_8TiledMMAINS4_8MMA_AtomIJNS4_4SM904GMMA27MMA_64x256x32_S32S8S8_SS_TNEEEENS4_6LayoutINS5_IJNSA_ILi2EEESB_SB_EEENS5_IJSB_NSA_ILi0EEESS_EEEEENS5_IJNS4_10UnderscoreESV_SV_EEEEENS4_13SM90_TMA_LOADENS4_14ComposedLayoutINS4_7SwizzleILi2ELi4ELi3EEENS4_18smem_ptr_flag_bitsILi8EEENSP_INS5_IJNSA_ILi8EEESG_EEENS5_IJSG_SB_EEEEEEEvNS4_8identityESY_S18_vS19_EENS_8epilogue10collective6detail29Sm90TmaWarpSpecializedAdapterINS1C_15DefaultEpilogueIaSI_SI_NS1B_6thread17LinearCombinationIaLi1EiiLNS1G_9ScaleType4KindE0ELNS_15FloatRoundStyleE2EaEENS1_15EpilogueDefaultEEEEEvvEEEEvNT_6ParamsE)
        /*0014*/ 	.word	0x000004b8


	//----- nvinfo : EIATTR_MIN_STACK_SIZE
	.align		4
.L_17:
        /*0018*/ 	.byte	0x04, 0x12
        /*001a*/ 	.short	(.L_19 - .L_18)
	.align		4
.L_18:
        /*001c*/ 	.word	index@(_ZN7cutlass13device_kernelINS_4gemm6kernel13GemmUniversalIN4cute5tupleIJiiiiEEENS1_10collective13CollectiveMmaINS1_34MainloopSm90TmaGmmaWarpSpecializedILi7ENS5_IJNS4_1CILi1EEESB_SB_EEENS1_35KernelTmaWarpSpecializedCooperativeEEENS5_IJNSA_ILi256EEESF_NSA_ILi64EEEEEEaNS5_IJlSB_lEEEaSI_NS4_8TiledMMAINS4_8MMA_AtomIJNS4_4SM904GMMA27MMA_64x256x32_S32S8S8_SS_TNEEEENS4_6LayoutINS5_IJNSA_ILi2EEESB_SB_EEENS5_IJSB_NSA_ILi0EEESS_EEEEENS5_IJNS4_10UnderscoreESV_SV_EEEEENS4_13SM90_TMA_LOADENS4_14ComposedLayoutINS4_7SwizzleILi2ELi4ELi3EEENS4_18smem_ptr_flag_bitsILi8EEENSP_INS5_IJNSA_ILi8EEESG_EEENS5_IJSG_SB_EEEEEEEvNS4_8identityESY_S18_vS19_EENS_8epilogue10collective6detail29Sm90TmaWarpSpecializedAdapterINS1C_15DefaultEpilogueIaSI_SI_NS1B_6thread17LinearCombinationIaLi1EiiLNS1G_9ScaleType4KindE0ELNS_15FloatRoundStyleE2EaEENS1_15EpilogueDefaultEEEEEvvEEEEvNT_6ParamsE)
        /*0020*/ 	.word	0x000004b8
.L_19:


//--------------------- .nv.compat                --------------------------
	.section	.nv.compat,"",@"SHT_CUDA_COMPAT_INFO"
	.align	4
        /*0000*/ 	.byte	0x02, 0x09, 0x01, 0x00, 0x02, 0x02, 0x04, 0x00, 0x02, 0x05, 0x05, 0x00, 0x03, 0x07, 0x01, 0x01
        /*0010*/ 	.byte	0x02, 0x03, 0x01, 0x00, 0x02, 0x06, 0x01, 0x00, 0x04, 0x0b, 0x08, 0x00, 0x00, 0x00, 0x00, 0x00
        /*0020*/ 	.byte	0x00, 0x00, 0x00, 0x00


//--------------------- .nv.info._ZN7cutlass13device_kernelINS_4gemm6kernel13GemmUniversalIN4cute5tupleIJiiiiEEENS1_10collective13CollectiveMmaINS1_34MainloopSm90TmaGmmaWarpSpecializedILi7ENS5_IJNS4_1CILi1EEESB_SB_EEENS1_35KernelTmaWarpSpecializedCooperativeEEENS5_IJNSA_ILi256EEESF_NSA_ILi64EEEEEEaNS5_IJlSB_lEEEaSI_NS4_8TiledMMAINS4_8MMA_AtomIJNS4_4SM904GMMA27MMA_64x256x32_S32S8S8_SS_TNEEEENS4_6LayoutINS5_IJNSA_ILi2EEESB_SB_EEENS5_IJSB_NSA_ILi0EEESS_EEEEENS5_IJNS4_10UnderscoreESV_SV_EEEEENS4_13SM90_TMA_LOADENS4_14ComposedLayoutINS4_7SwizzleILi2ELi4ELi3EEENS4_18smem_ptr_flag_bitsILi8EEENSP_INS5_IJNSA_ILi8EEESG_EEENS5_IJSG_SB_EEEEEEEvNS4_8identityESY_S18_vS19_EENS_8epilogue10collective6detail29Sm90TmaWarpSpecializedAdapterINS1C_15DefaultEpilogueIaSI_SI_NS1B_6thread17LinearCombinationIaLi1EiiLNS1G_9ScaleType4KindE0ELNS_15FloatRoundStyleE2EaEENS1_15EpilogueDefaultEEEEEvvEEEEvNT_6ParamsE --------------------------
	.section	.nv.info._ZN7cutlass13device_kernelINS_4gemm6kernel13GemmUniversalIN4cute5tupleIJiiiiEEENS1_10collective13CollectiveMmaINS1_34MainloopSm90TmaGmmaWarpSpecializedILi7ENS5_IJNS4_1CILi1EEESB_SB_EEENS1_35KernelTmaWarpSpecializedCooperativeEEENS5_IJNSA_ILi256EEESF_NSA_ILi64EEEEEEaNS5_IJlSB_lEEEaSI_NS4_8TiledMMAINS4_8MMA_AtomIJNS4_4SM904GMMA27MMA_64x256x32_S32S8S8_SS_TNEEEENS4_6LayoutINS5_IJNSA_ILi2EEESB_SB_EEENS5_IJSB_NSA_ILi0EEESS_EEEEENS5_IJNS4_10UnderscoreESV_SV_EEEEENS4_13SM90_TMA_LOADENS4_14ComposedLayoutINS4_7SwizzleILi2ELi4ELi3EEENS4_18smem_ptr_flag_bitsILi8EEENSP_INS5_IJNSA_ILi8EEESG_EEENS5_IJSG_SB_EEEEEEEvNS4_8identityESY_S18_vS19_EENS_8epilogue10collective6detail29Sm90TmaWarpSpecializedAdapterINS1C_15DefaultEpilogueIaSI_SI_NS1B_6thread17LinearCombinationIaLi1EiiLNS1G_9ScaleType4KindE0ELNS_15FloatRoundStyleE2EaEENS1_15EpilogueDefaultEEEEEvvEEEEvNT_6ParamsE,"",@"SHT_CUDA_INFO"
	.sectionflags	@""
	.align	4


	//----- nvinfo : EIATTR_CUDA_API_VERSION
	.align		4
        /*0000*/ 	.byte	0x04, 0x37
        /*0002*/ 	.short	(.L_21 - .L_20)
.L_20:
        /*0004*/ 	.word	0x00000082


	//----- nvinfo : EIATTR_KPARAM_INFO
	.align		4
.L_21:
        /*0008*/ 	.byte	0x04, 0x17
        /*000a*/ 	.short	(.L_23 - .L_22)
.L_22:
        /*000c*/ 	.word	0x00000000
        /*0010*/ 	.short	0x0000
        /*0012*/ 	.short	0x0070
        /*0014*/ 	.byte	0x00, 0xf0, 0x01, 0x10


	//----- nvinfo : EIATTR_SPARSE_MMA_MASK
	.align		4
.L_23:
        /*0018*/ 	.byte	0x03, 0x50
        /*001a*/ 	.short	0x0000


	//----- nvinfo : EIATTR_MAXREG_COUNT
	.align		4
        /*001c*/ 	.byte	0x03, 0x1b
        /*001e*/ 	.short	0x00a8


	//----- nvinfo : EIATTR_NUM_BARRIERS
	.align		4
        /*0020*/ 	.byte	0x02, 0x4c
        /*0022*/ 	.byte	0x01
	.zero		1


	//----- nvinfo : EIATTR_EXTERNS
	.align		4
        /*0024*/ 	.byte	0x04, 0x0f
        /*0026*/ 	.short	(.L_25 - .L_24)


	//   ....[0]....
	.align		4
.L_24:
        /*0028*/ 	.word	index@(__assertfail)


	//----- nvinfo : EIATTR_ANNOTATIONS
	.align		4
.L_25:
        /*002c*/ 	.byte	0x04, 0x55
        /*002e*/ 	.short	(.L_27 - .L_26)


	//   ....[0]....
.L_26:
        /*0030*/ 	.word	0x00000001
        /*0034*/ 	.byte	0x00, 0x07, 0x00, 0x00, 0x01, 0x00, 0x00, 0x00, 0x20, 0x07, 0x00, 0x00, 0x01, 0x00, 0x00, 0x00
        /* <DEDUP_REMOVED lines=376> */
        /*17c4*/ 	.byte	0xe0, 0x39, 0x01, 0x00, 0x01, 0x00, 0x00, 0x00, 0x00, 0x3a, 0x01, 0x00


	//----- nvinfo : EIATTR_MERCURY_ISA_VERSION
	.align		4
.L_27:
        /*17d0*/ 	.byte	0x03, 0x5f
        /*17d2*/ 	.short	0x0101


	//----- nvinfo : EIATTR_INT_WARP_WIDE_INSTR_OFFSETS
	.align		4
        /*17d4*/ 	.byte	0x04, 0x31
        /*17d6*/ 	.short	(.L_29 - .L_28)


	//   ....[0]....
.L_28:
        /*17d8*/ 	.word	0x00000560


	//   ....[1]....
        /*17dc*/ 	.word	0x00000570


	//   ....[2]....
        /*17e0*/ 	.word	0x00000600


	//----- nvinfo : EIATTR_COOP_GROUP_MASK_REGIDS
	.align		4
.L_29:
        /*17e4*/ 	.byte	0x04, 0x29
        /*17e6*/ 	.short	(.L_31 - .L_30)


	//   ....[0]....
.L_30:
        /*17e8*/ 	.word	0xffffffff


	//   ....[1]....
        /*17ec*/ 	.word	0xffffffff


	//   ....[2]....
        /*17f0*/ 	.word	0xffffffff


	//   ....[3]....
        /*17f4*/ 	.word	0xffffffff


	//   ....[4]....
        /*17f8*/ 	.word	0xffffffff


	//----- nvinfo : EIATTR_COOP_GROUP_INSTR_OFFSETS
	.align		4
.L_31:
        /*17fc*/ 	.byte	0x04, 0x28
        /*17fe*/ 	.short	(.L_33 - .L_32)


	//   ....[0]....
.L_32:
        /*1800*/ 	.word	0x00000070


	//   ....[1]....
        /*1804*/ 	.word	0x00000080


	//   ....[2]....
        /*1808*/ 	.word	0x000001a0


	//   ....[3]....
        /*180c*/ 	.word	0x00000410


	//   ....[4]....
        /*1810*/ 	.word	0x000011d0


	//----- nvinfo : EIATTR_REG_RECONFIG
	.align		4
.L_33:
        /*1814*/ 	.byte	0x01, 0x54
	.zero		2


	//----- nvinfo : EIATTR_SYSCALL_OFFSETS
	.align		4
        /*1818*/ 	.byte	0x04, 0x46
        /*181a*/ 	.short	(.L_35 - .L_34)


	//   ....[0]....
.L_34:
        /*181c*/ 	.word	0x00001390


	//----- nvinfo : EIATTR_MBARRIER_INSTR_OFFSETS
	.align		4
.L_35:
        /*1820*/ 	.byte	0x04, 0x39
        /*1822*/ 	.short	(.L_37 - .L_36)


	//   ....[0]....
.L_36:
        /*1824*/ 	.word	0x00000320
        /*1828*/ 	.word	0x000000ff
        /*182c*/ 	.word	0x00000000
        /*1830*/ 	.short	0x0100
        /*1832*/ 	.byte	0x08
	.zero		1


	//   ....[1]....
        /*1834*/ 	.word	0x00000330
        /*1838*/ 	.word	0x000000ff
        /*183c*/ 	.word	0x00000038
        /*1840*/ 	.short	0x0100
        /*1842*/ 	.byte	0x08
	.zero		1


	//   ....[2]....
        /*1844*/ 	.word	0x00000340
        /*1848*/ 	.word	0x000000ff
        /*184c*/ 	.word	0x00000008
        /*1850*/ 	.short	0x0100
        /*1852*/ 	.byte	0x08
	.zero		1


	//   ....[3]....
        /*1854*/ 	.word	0x00000350
        /*1858*/ 	.word	0x000000ff
        /*185c*/ 	.word	0x00000040
        /*1860*/ 	.short	0x0100
        /*1862*/ 	.byte	0x08
	.zero		1


	//   ....[4]....
        /*1864*/ 	.word	0x00000360
        /*1868*/ 	.word	0x000000ff
        /*186c*/ 	.word	0x00000010
        /*1870*/ 	.short	0x0100
        /*1872*/ 	.byte	0x08
	.zero		1


	//   ....[5]....
        /*1874*/ 	.word	0x00000370
        /*1878*/ 	.word	0x000000ff
        /*187c*/ 	.word	0x00000048
        /*1880*/ 	.short	0x0100
        /*1882*/ 	.byte	0x08
	.zero		1


	//   ....[6]....
        /*1884*/ 	.word	0x00000380
        /*1888*/ 	.word	0x000000ff
        /*188c*/ 	.word	0x00000018
        /*1890*/ 	.short	0x0100
        /*1892*/ 	.byte	0x08
	.zero		1


	//   ....[7]....
        /*1894*/ 	.word	0x00000390
        /*1898*/ 	.word	0x000000ff
        /*189c*/ 	.word	0x00000050
        /*18a0*/ 	.short	0x0100
        /*18a2*/ 	.byte	0x08
	.zero		1


	//   ....[8]....
        /*18a4*/ 	.word	0x000003a0
        /*18a8*/ 	.word	0x000000ff
        /*18ac*/ 	.word	0x00000020
        /*18b0*/ 	.short	0x0100
        /*18b2*/ 	.byte	0x08
	.zero		1


	//   ....[9]....
        /*18b4*/ 	.word	0x000003b0
        /*18b8*/ 	.word	0x000000ff
        /*18bc*/ 	.word	0x00000058
        /*18c0*/ 	.short	0x0100
        /*18c2*/ 	.byte	0x08
	.zero		1


	//   ....[10]....
        /*18c4*/ 	.word	0x000003c0
        /*18c8*/ 	.word	0x000000ff
        /*18cc*/ 	.word	0x00000028
        /*18d0*/ 	.short	0x0100
        /*18d2*/ 	.byte	0x08
	.zero		1


	//   ....[11]....
        /*18d4*/ 	.word	0x000003d0
        /*18d8*/ 	.word	0x000000ff
        /*18dc*/ 	.word	0x00000060
        /*18e0*/ 	.short	0x0100
        /*18e2*/ 	.byte	0x08
	.zero		1


	//   ....[12]....
        /*18e4*/ 	.word	0x000003e0
        /*18e8*/ 	.word	0x000000ff
        /*18ec*/ 	.word	0x00000030
        /*18f0*/ 	.short	0x0100
        /*18f2*/ 	.byte	0x08
	.zero		1


	//   ....[13]....
        /*18f4*/ 	.word	0x000003f0
        /*18f8*/ 	.word	0x000000ff
        /*18fc*/ 	.word	0x00000068
        /*1900*/ 	.short	0x0100
        /*1902*/ 	.byte	0x08
	.zero		1


	//   ....[14]....
        /*1904*/ 	.word	0x00000680
        /*1908*/ 	.word	0x000000ff
        /*190c*/ 	.word	0x00000080
        /*1910*/ 	.short	0x0100
        /*1912*/ 	.byte	0x10
	.zero		1


	//   ....[15]....
        /*1914*/ 	.word	0x00000710
        /*1918*/ 	.word	0x000000ff
        /*191c*/ 	.word	0x00000088
        /*1920*/ 	.short	0x0100
        /*1922*/ 	.byte	0x10
	.zero		1


	//   ....[16]....
        /*1924*/ 	.word	0x00001470
        /*1928*/ 	.word	0x00000003
        /*192c*/ 	.word	0x00000000
        /*1930*/ 	.short	0x010a
        /*1932*/ 	.byte	0x3f
	.zero		1


	//   ....[17]....
        /*1934*/ 	.word	0x000014b0
        /*1938*/ 	.word	0x00000003
        /*193c*/ 	.word	0x00000000
        /*1940*/ 	.short	0x010a
        /*1942*/ 	.byte	0x3f
	.zero		1


	//   ....[18]....
        /*1944*/ 	.word	0x00002a00
        /*1948*/ 	.word	0x00000004
        /*194c*/ 	.word	0x00000000
        /*1950*/ 	.short	0x010a
        /*1952*/ 	.byte	0x3f
	.zero		1


	//   ....[19]....
        /*1954*/ 	.word	0x00002a40
        /*1958*/ 	.word	0x00000004
        /*195c*/ 	.word	0x00000000
        /*1960*/ 	.short	0x010a
        /*1962*/ 	.byte	0x3f
	.zero		1


	//   ....[20]....
        /*1964*/ 	.word	0x00004a40
        /*1968*/ 	.word	0x00000004
        /*196c*/ 	.word	0x00000000
        /*1970*/ 	.short	0x0101
        /*1972*/ 	.byte	0x3f
	.zero		1


	//   ....[21]....
        /*1974*/ 	.word	0x00004c50
        /*1978*/ 	.word	0x00000000
        /*197c*/ 	.word	0x00000000
        /*1980*/ 	.short	0x0101
        /*1982*/ 	.byte	0x3f
	.zero		1


	//   ....[22]....
        /*1984*/ 	.word	0x00013590
        /*1988*/ 	.word	0x0000000a
        /*198c*/ 	.word	0x00000038
        /*1990*/ 	.short	0x010a
        /*1992*/ 	.byte	0x3f
	.zero		1


	//   ....[23]....
        /*1994*/ 	.word	0x00013910
        /*1998*/ 	.word	0x00000003
        /*199c*/ 	.word	0x00000088
        /*19a0*/ 	.short	0x0101
        /*19a2*/ 	.byte	0x3f
	.zero		1


	//   ....[24]....
        /*19a4*/ 	.word	0x00014100
        /*19a8*/ 	.word	0x00000005
        /*19ac*/ 	.word	0x00000000
        /*19b0*/ 	.short	0x010a
        /*19b2*/ 	.byte	0x3f
	.zero		1


	//   ....[25]....
        /*19b4*/ 	.word	0x00014190
        /*19b8*/ 	.word	0x00000007
        /*19bc*/ 	.word	0x00000000
        /*19c0*/ 	.short	0x010a
        /*19c2*/ 	.byte	0x3f
	.zero		1


	//   ....[26]....
        /*19c4*/ 	.word	0x00014220
        /*19c8*/ 	.word	0x00000007
        /*19cc*/ 	.word	0x00000000
        /*19d0*/ 	.short	0x010a
        /*19d2*/ 	.byte	0x3f
	.zero		1


	//   ....[27]....
        /*19d4*/ 	.word	0x000142b0
        /*19d8*/ 	.word	0x00000007
        /*19dc*/ 	.word	0x00000000
        /*19e0*/ 	.short	0x010a
        /*19e2*/ 	.byte	0x3f
	.zero		1


	//   ....[28]....
        /*19e4*/ 	.word	0x00014340
        /*19e8*/ 	.word	0x00000007
        /*19ec*/ 	.word	0x00000000
        /*19f0*/ 	.short	0x010a
        /*19f2*/ 	.byte	0x3f
	.zero		1


	//   ....[29]....
        /*19f4*/ 	.word	0x000143d0
        /*19f8*/ 	.word	0x00000007
        /*19fc*/ 	.word	0x00000000
        /*1a00*/ 	.short	0x010a
        /*1a02*/ 	.byte	0x3f
	.zero		1


	//   ....[30]....
        /*1a04*/ 	.word	0x00014460
        /*1a08*/ 	.word	0x00000003
        /*1a0c*/ 	.word	0x00000000
        /*1a10*/ 	.short	0x010a
        /*1a12*/ 	.byte	0x3f
	.zero		1


	//   ....[31]....
        /*1a14*/ 	.word	0x000144c0
        /*1a18*/ 	.word	0x00000003
        /*1a1c*/ 	.word	0x00000000
        /*1a20*/ 	.short	0x010a
        /*1a22*/ 	.byte	0x3f
	.zero		1


	//   ....[32]....
        /*1a24*/ 	.word	0x00014510
        /*1a28*/ 	.word	0x00000004
        /*1a2c*/ 	.word	0x00000000
        /*1a30*/ 	.short	0x010a
        /*1a32*/ 	.byte	0x3f
	.zero		1


	//   ....[33]....
        /*1a34*/ 	.word	0x000145e0
        /*1a38*/ 	.word	0x0000000a
        /*1a3c*/ 	.word	0x00000038
        /*1a40*/ 	.short	0x010a
        /*1a42*/ 	.byte	0x3f
	.zero		1


	//   ....[34]....
        /*1a44*/ 	.word	0x000146b0
        /*1a48*/ 	.word	0x00000005
        /*1a4c*/ 	.word	0x00000000
        /*1a50*/ 	.short	0x010a
        /*1a52*/ 	.byte	0x3f
	.zero		1


	//   ....[35]....
        /*1a54*/ 	.word	0x00014700
        /*1a58*/ 	.word	0x00000007
        /*1a5c*/ 	.word	0x00000000
        /*1a60*/ 	.short	0x010a
        /*1a62*/ 	.byte	0x3f
	.zero		1


	//   ....[36]....
        /*1a64*/ 	.word	0x00014750
        /*1a68*/ 	.word	0x00000007
        /*1a6c*/ 	.word	0x00000000
        /*1a70*/ 	.short	0x010a
        /*1a72*/ 	.byte	0x3f
	.zero		1


	//   ....[37]....
        /*1a74*/ 	.word	0x000147a0
        /*1a78*/ 	.word	0x00000007
        /*1a7c*/ 	.word	0x00000000
        /*1a80*/ 	.short	0x010a
        /*1a82*/ 	.byte	0x3f
	.zero		1


	//   ....[38]....
        /*1a84*/ 	.word	0x000147f0
        /*1a88*/ 	.word	0x00000007
        /*1a8c*/ 	.word	0x00000000
        /*1a90*/ 	.short	0x010a
        /*1a92*/ 	.byte	0x3f
	.zero		1


	//   ....[39]....
        /*1a94*/ 	.word	0x00014840
        /*1a98*/ 	.word	0x00000007
        /*1a9c*/ 	.word	0x00000000
        /*1aa0*/ 	.short	0x010a
        /*1aa2*/ 	.byte	0x3f
	.zero		1


	//----- nvinfo : EIATTR_NUM_MBARRIERS
	.align		4
.L_37:
        /*1aa4*/ 	.byte	0x03, 0x38
        /*1aa6*/ 	.short	0x0010


	//----- nvinfo : EIATTR_EXIT_INSTR_OFFSETS
	.align		4
        /*1aa8*/ 	.byte	0x04, 0x1c
        /*1aaa*/ 	.short	(.L_39 - .L_38)


	//   ....[0]....
.L_38:
        /*1aac*/ 	.word	0x00000780


	//   ....[1]....
        /*1ab0*/ 	.word	0x000010f0


	//   ....[2]....
        /*1ab4*/ 	.word	0x00012b10


	//   ....[3]....
        /*1ab8*/ 	.word	0x00013220


	//   ....[4]....
        /*1abc*/ 	.word	0x000144b0


	//----- nvinfo : EIATTR_MAX_THREADS
	.align		4
.L_39:
        /*1ac0*/ 	.byte	0x04, 0x05
        /*1ac2*/ 	.short	(.L_41 - .L_40)
.L_40:
        /*1ac4*/ 	.word	0x00000180
        /*1ac8*/ 	.word	0x00000001
        /*1acc*/ 	.word	0x00000001


	//----- nvinfo : EIATTR_CRS_STACK_SIZE
	.align		4
.L_41:
        /*1ad0*/ 	.byte	0x04, 0x1e
        /*1ad2*/ 	.short	(.L_43 - .L_42)
.L_42:
        /*1ad4*/ 	.word	0x00000000


	//----- nvinfo : EIATTR_CBANK_PARAM_SIZE
	.align		4
.L_43:
        /*1ad8*/ 	.byte	0x03, 0x19
        /*1ada*/ 	.short	0x0470


	//----- nvinfo : EIATTR_PARAM_CBANK
	.align		4
        /*1adc*/ 	.byte	0x04, 0x0a
        /*1ade*/ 	.short	(.L_45 - .L_44)
	.align		4
.L_44:
        /*1ae0*/ 	.word	index@(.nv.constant0._ZN7cutlass13device_kernelINS_4gemm6kernel13GemmUniversalIN4cute5tupleIJiiiiEEENS1_10collective13CollectiveMmaINS1_34MainloopSm90TmaGmmaWarpSpecializedILi7ENS5_IJNS4_1CILi1EEESB_SB_EEENS1_35KernelTmaWarpSpecializedCooperativeEEENS5_IJNSA_ILi256EEESF_NSA_ILi64EEEEEEaNS5_IJlSB_lEEEaSI_NS4_8TiledMMAINS4_8MMA_AtomIJNS4_4SM904GMMA27MMA_64x256x32_S32S8S8_SS_TNEEEENS4_6LayoutINS5_IJNSA_ILi2EEESB_SB_EEENS5_IJSB_NSA_ILi0EEESS_EEEEENS5_IJNS4_10UnderscoreESV_SV_EEEEENS4_13SM90_TMA_LOADENS4_14ComposedLayoutINS4_7SwizzleILi2ELi4ELi3EEENS4_18smem_ptr_flag_bitsILi8EEENSP_INS5_IJNSA_ILi8EEESG_EEENS5_IJSG_SB_EEEEEEEvNS4_8identityESY_S18_vS19_EENS_8epilogue10collective6detail29Sm90TmaWarpSpecializedAdapterINS1C_15DefaultEpilogueIaSI_SI_NS1B_6thread17LinearCombinationIaLi1EiiLNS1G_9ScaleType4KindE0ELNS_15FloatRoundStyleE2EaEENS1_15EpilogueDefaultEEEEEvvEEEEvNT_6ParamsE)
        /*1ae4*/ 	.short	0x0210
        /*1ae6*/ 	.short	0x0470


	//----- nvinfo : EIATTR_SW_WAR
	.align		4
.L_45:
        /*1ae8*/ 	.byte	0x04, 0x36
        /*1aea*/ 	.short	(.L_47 - .L_46)
.L_46:
        /*1aec*/ 	.word	0x00000008
.L_47:


//--------------------- .nv.callgraph             --------------------------
	.section	.nv.callgraph,"",@"SHT_CUDA_CALLGRAPH"
	.align	4
	.sectionentsize	8
	.align		4
        /*0000*/ 	.word	0x00000000
	.align		4
        /*0004*/ 	.word	0xffffffff
	.align		4
        /*0008*/ 	.word	index@(_ZN7cutlass13device_kernelINS_4gemm6kernel13GemmUniversalIN4cute5tupleIJiiiiEEENS1_10collective13CollectiveMmaINS1_34MainloopSm90TmaGmmaWarpSpecializedILi7ENS5_IJNS4_1CILi1EEESB_SB_EEENS1_35KernelTmaWarpSpecializedCooperativeEEENS5_IJNSA_ILi256EEESF_NSA_ILi64EEEEEEaNS5_IJlSB_lEEEaSI_NS4_8TiledMMAINS4_8MMA_AtomIJNS4_4SM904GMMA27MMA_64x256x32_S32S8S8_SS_TNEEEENS4_6LayoutINS5_IJNSA_ILi2EEESB_SB_EEENS5_IJSB_NSA_ILi0EEESS_EEEEENS5_IJNS4_10UnderscoreESV_SV_EEEEENS4_13SM90_TMA_LOADENS4_14ComposedLayoutINS4_7SwizzleILi2ELi4ELi3EEENS4_18smem_ptr_flag_bitsILi8EEENSP_INS5_IJNSA_ILi8EEESG_EEENS5_IJSG_SB_EEEEEEEvNS4_8identityESY_S18_vS19_EENS_8epilogue10collective6detail29Sm90TmaWarpSpecializedAdapterINS1C_15DefaultEpilogueIaSI_SI_NS1B_6thread17LinearCombinationIaLi1EiiLNS1G_9ScaleType4KindE0ELNS_15FloatRoundStyleE2EaEENS1_15EpilogueDefaultEEEEEvvEEEEvNT_6ParamsE)
	.align		4
        /*000c*/ 	.word	index@(__assertfail)
	.align		4
        /*0010*/ 	.word	0x00000000
	.align		4
        /*0014*/ 	.word	0xfffffffe
	.align		4
        /*0018*/ 	.word	0x00000000
	.align		4
        /*001c*/ 	.word	0xfffffffd
	.align		4
        /*0020*/ 	.word	0x00000000
	.align		4
        /*0024*/ 	.word	0xfffffffc


//--------------------- .nv.constant4             --------------------------
	.section	.nv.constant4,"a",@progbits
	.align	8
	.align		8
.nv.constant4:
        /*0000*/ 	.dword	__assertfail
	.align		8
        /*0008*/ 	.dword	__unnamed_1
	.align		8
        /*0010*/ 	.dword	_ZN40_INTERNAL_6dcf485d_4_k_cu_0822aa4e_317024cuda3std3__45__cpo5beginE
	.align		8
        /*0018*/ 	.dword	_ZN40_INTERNAL_6dcf485d_4_k_cu_0822aa4e_317024cuda3std3__45__cpo3endE
	.align		8
        /*0020*/ 	.dword	_ZN40_INTERNAL_6dcf485d_4_k_cu_0822aa4e_317024cuda3std3__45__cpo6cbeginE
	.align		8
        /*0028*/ 	.dword	_ZN40_INTERNAL_6dcf485d_4_k_cu_0822aa4e_317024cuda3std3__45__cpo4cendE
	.align		8
        /*0030*/ 	.dword	_ZN40_INTERNAL_6dcf485d_4_k_cu_0822aa4e_317024cuda3std3__442_GLOBAL__N__6dcf485d_4_k_cu_0822aa4e_317026ignoreE
	.align		8
        /*0038*/ 	.dword	_ZN40_INTERNAL_6dcf485d_4_k_cu_0822aa4e_317024cuda3std3__419piecewise_constructE
	.align		8
        /*0040*/ 	.dword	_ZN40_INTERNAL_6dcf485d_4_k_cu_0822aa4e_317024cuda3std3__48in_placeE
	.align		8
        /*0048*/ 	.dword	_ZN40_INTERNAL_6dcf485d_4_k_cu_0822aa4e_317024cuda3std6ranges3__45__cpo4swapE
	.align		8
        /*0050*/ 	.dword	_ZN40_INTERNAL_6dcf485d_4_k_cu_0822aa4e_317024cuda3std6ranges3__45__cpo9iter_moveE
	.align		8
        /*0058*/ 	.dword	_ZN40_INTERNAL_6dcf485d_4_k_cu_0822aa4e_317024cute7productE
	.align		8
        /*0060*/ 	.dword	_ZN40_INTERNAL_6dcf485d_4_k_cu_0822aa4e_317024cute1_E
	.align		8
        /*0068*/ 	.dword	$str$22
	.align		8
        /*0070*/ 	.dword	$str$23


//--------------------- .text._ZN7cutlass13device_kernelINS_4gemm6kernel13GemmUniversalIN4cute5tupleIJiiiiEEENS1_10collective13CollectiveMmaINS1_34MainloopSm90TmaGmmaWarpSpecializedILi7ENS5_IJNS4_1CILi1EEESB_SB_EEENS1_35KernelTmaWarpSpecializedCooperativeEEENS5_IJNSA_ILi256EEESF_NSA_ILi64EEEEEEaNS5_IJlSB_lEEEaSI_NS4_8TiledMMAINS4_8MMA_AtomIJNS4_4SM904GMMA27MMA_64x256x32_S32S8S8_SS_TNEEEENS4_6LayoutINS5_IJNSA_ILi2EEESB_SB_EEENS5_IJSB_NSA_ILi0EEESS_EEEEENS5_IJNS4_10UnderscoreESV_SV_EEEEENS4_13SM90_TMA_LOADENS4_14ComposedLayoutINS4_7SwizzleILi2ELi4ELi3EEENS4_18smem_ptr_flag_bitsILi8EEENSP_INS5_IJNSA_ILi8EEESG_EEENS5_IJSG_SB_EEEEEEEvNS4_8identityESY_S18_vS19_EENS_8epilogue10collective6detail29Sm90TmaWarpSpecializedAdapterINS1C_15DefaultEpilogueIaSI_SI_NS1B_6thread17LinearCombinationIaLi1EiiLNS1G_9ScaleType4KindE0ELNS_15FloatRoundStyleE2EaEENS1_15EpilogueDefaultEEEEEvvEEEEvNT_6ParamsE --------------------------
	.section	.text._ZN7cutlass13device_kernelINS_4gemm6kernel13GemmUniversalIN4cute5tupleIJiiiiEEENS1_10collective13CollectiveMmaINS1_34MainloopSm90TmaGmmaWarpSpecializedILi7ENS5_IJNS4_1CILi1EEESB_SB_EEENS1_35KernelTmaWarpSpecializedCooperativeEEENS5_IJNSA_ILi256EEESF_NSA_ILi64EEEEEEaNS5_IJlSB_lEEEaSI_NS4_8TiledMMAINS4_8MMA_AtomIJNS4_4SM904GMMA27MMA_64x256x32_S32S8S8_SS_TNEEEENS4_6LayoutINS5_IJNSA_ILi2EEESB_SB_EEENS5_IJSB_NSA_ILi0EEESS_EEEEENS5_IJNS4_10UnderscoreESV_SV_EEEEENS4_13SM90_TMA_LOADENS4_14ComposedLayoutINS4_7SwizzleILi2ELi4ELi3EEENS4_18smem_ptr_flag_bitsILi8EEENSP_INS5_IJNSA_ILi8EEESG_EEENS5_IJSG_SB_EEEEEEEvNS4_8identityESY_S18_vS19_EENS_8epilogue10collective6detail29Sm90TmaWarpSpecializedAdapterINS1C_15DefaultEpilogueIaSI_SI_NS1B_6thread17LinearCombinationIaLi1EiiLNS1G_9ScaleType4KindE0ELNS_15FloatRoundStyleE2EaEENS1_15EpilogueDefaultEEEEEvvEEEEvNT_6ParamsE,"ax",@progbits
	.align	128
.text._ZN7cutlass13device_kernelINS_4gemm6kernel13GemmUniversalIN4cute5tupleIJiiiiEEENS1_10collective13CollectiveMmaINS1_34MainloopSm90TmaGmmaWarpSpecializedILi7ENS5_IJNS4_1CILi1EEESB_SB_EEENS1_35KernelTmaWarpSpecializedCooperativeEEENS5_IJNSA_ILi256EEESF_NSA_ILi64EEEEEEaNS5_IJlSB_lEEEaSI_NS4_8TiledMMAINS4_8MMA_AtomIJNS4_4SM904GMMA27MMA_64x256x32_S32S8S8_SS_TNEEEENS4_6LayoutINS5_IJNSA_ILi2EEESB_SB_EEENS5_IJSB_NSA_ILi0EEESS_EEEEENS5_IJNS4_10UnderscoreESV_SV_EEEEENS4_13SM90_TMA_LOADENS4_14ComposedLayoutINS4_7SwizzleILi2ELi4ELi3EEENS4_18smem_ptr_flag_bitsILi8EEENSP_INS5_IJNSA_ILi8EEESG_EEENS5_IJSG_SB_EEEEEEEvNS4_8identityESY_S18_vS19_EENS_8epilogue10collective6detail29Sm90TmaWarpSpecializedAdapterINS1C_15DefaultEpilogueIaSI_SI_NS1B_6thread17LinearCombinationIaLi1EiiLNS1G_9ScaleType4KindE0ELNS_15FloatRoundStyleE2EaEENS1_15EpilogueDefaultEEEEEvvEEEEvNT_6ParamsE:
        .type           _ZN7cutlass13device_kernelINS_4gemm6kernel13GemmUniversalIN4cute5tupleIJiiiiEEENS1_10collective13CollectiveMmaINS1_34MainloopSm90TmaGmmaWarpSpecializedILi7ENS5_IJNS4_1CILi1EEESB_SB_EEENS1_35KernelTmaWarpSpecializedCooperativeEEENS5_IJNSA_ILi256EEESF_NSA_ILi64EEEEEEaNS5_IJlSB_lEEEaSI_NS4_8TiledMMAINS4_8MMA_AtomIJNS4_4SM904GMMA27MMA_64x256x32_S32S8S8_SS_TNEEEENS4_6LayoutINS5_IJNSA_ILi2EEESB_SB_EEENS5_IJSB_NSA_ILi0EEESS_EEEEENS5_IJNS4_10UnderscoreESV_SV_EEEEENS4_13SM90_TMA_LOADENS4_14ComposedLayoutINS4_7SwizzleILi2ELi4ELi3EEENS4_18smem_ptr_flag_bitsILi8EEENSP_INS5_IJNSA_ILi8EEESG_EEENS5_IJSG_SB_EEEEEEEvNS4_8identityESY_S18_vS19_EENS_8epilogue10collective6detail29Sm90TmaWarpSpecializedAdapterINS1C_15DefaultEpilogueIaSI_SI_NS1B_6thread17LinearCombinationIaLi1EiiLNS1G_9ScaleType4KindE0ELNS_15FloatRoundStyleE2EaEENS1_15EpilogueDefaultEEEEEvvEEEEvNT_6ParamsE,@function
        .size           _ZN7cutlass13device_kernelINS_4gemm6kernel13GemmUniversalIN4cute5tupleIJiiiiEEENS1_10collective13CollectiveMmaINS1_34MainloopSm90TmaGmmaWarpSpecializedILi7ENS5_IJNS4_1CILi1EEESB_SB_EEENS1_35KernelTmaWarpSpecializedCooperativeEEENS5_IJNSA_ILi256EEESF_NSA_ILi64EEEEEEaNS5_IJlSB_lEEEaSI_NS4_8TiledMMAINS4_8MMA_AtomIJNS4_4SM904GMMA27MMA_64x256x32_S32S8S8_SS_TNEEEENS4_6LayoutINS5_IJNSA_ILi2EEESB_SB_EEENS5_IJSB_NSA_ILi0EEESS_EEEEENS5_IJNS4_10UnderscoreESV_SV_EEEEENS4_13SM90_TMA_LOADENS4_14ComposedLayoutINS4_7SwizzleILi2ELi4ELi3EEENS4_18smem_ptr_flag_bitsILi8EEENSP_INS5_IJNSA_ILi8EEESG_EEENS5_IJSG_SB_EEEEEEEvNS4_8identityESY_S18_vS19_EENS_8epilogue10collective6detail29Sm90TmaWarpSpecializedAdapterINS1C_15DefaultEpilogueIaSI_SI_NS1B_6thread17LinearCombinationIaLi1EiiLNS1G_9ScaleType4KindE0ELNS_15FloatRoundStyleE2EaEENS1_15EpilogueDefaultEEEEEvvEEEEvNT_6ParamsE,(.L_x_588 - _ZN7cutlass13device_kernelINS_4gemm6kernel13GemmUniversalIN4cute5tupleIJiiiiEEENS1_10collective13CollectiveMmaINS1_34MainloopSm90TmaGmmaWarpSpecializedILi7ENS5_IJNS4_1CILi1EEESB_SB_EEENS1_35KernelTmaWarpSpecializedCooperativeEEENS5_IJNSA_ILi256EEESF_NSA_ILi64EEEEEEaNS5_IJlSB_lEEEaSI_NS4_8TiledMMAINS4_8MMA_AtomIJNS4_4SM904GMMA27MMA_64x256x32_S32S8S8_SS_TNEEEENS4_6LayoutINS5_IJNSA_ILi2EEESB_SB_EEENS5_IJSB_NSA_ILi0EEESS_EEEEENS5_IJNS4_10UnderscoreESV_SV_EEEEENS4_13SM90_TMA_LOADENS4_14ComposedLayoutINS4_7SwizzleILi2ELi4ELi3EEENS4_18smem_ptr_flag_bitsILi8EEENSP_INS5_IJNSA_ILi8EEESG_EEENS5_IJSG_SB_EEEEEEEvNS4_8identityESY_S18_vS19_EENS_8epilogue10collective6detail29Sm90TmaWarpSpecializedAdapterINS1C_15DefaultEpilogueIaSI_SI_NS1B_6thread17LinearCombinationIaLi1EiiLNS1G_9ScaleType4KindE0ELNS_15FloatRoundStyleE2EaEENS1_15EpilogueDefaultEEEEEvvEEEEvNT_6ParamsE)
        .other          _ZN7cutlass13device_kernelINS_4gemm6kernel13GemmUniversalIN4cute5tupleIJiiiiEEENS1_10collective13CollectiveMmaINS1_34MainloopSm90TmaGmmaWarpSpecializedILi7ENS5_IJNS4_1CILi1EEESB_SB_EEENS1_35KernelTmaWarpSpecializedCooperativeEEENS5_IJNSA_ILi256EEESF_NSA_ILi64EEEEEEaNS5_IJlSB_lEEEaSI_NS4_8TiledMMAINS4_8MMA_AtomIJNS4_4SM904GMMA27MMA_64x256x32_S32S8S8_SS_TNEEEENS4_6LayoutINS5_IJNSA_ILi2EEESB_SB_EEENS5_IJSB_NSA_ILi0EEESS_EEEEENS5_IJNS4_10UnderscoreESV_SV_EEEEENS4_13SM90_TMA_LOADENS4_14ComposedLayoutINS4_7SwizzleILi2ELi4ELi3EEENS4_18smem_ptr_flag_bitsILi8EEENSP_INS5_IJNSA_ILi8EEESG_EEENS5_IJSG_SB_EEEEEEEvNS4_8identityESY_S18_vS19_EENS_8epilogue10collective6detail29Sm90TmaWarpSpecializedAdapterINS1C_15DefaultEpilogueIaSI_SI_NS1B_6thread17LinearCombinationIaLi1EiiLNS1G_9ScaleType4KindE0ELNS_15FloatRoundStyleE2EaEENS1_15EpilogueDefaultEEEEEvvEEEEvNT_6ParamsE,@"STO_CUDA_ENTRY STV_DEFAULT"
_ZN7cutlass13device_kernelINS_4gemm6kernel13GemmUniversalIN4cute5tupleIJiiiiEEENS1_10collective13CollectiveMmaINS1_34MainloopSm90TmaGmmaWarpSpecializedILi7ENS5_IJNS4_1CILi1EEESB_SB_EEENS1_35KernelTmaWarpSpecializedCooperativeEEENS5_IJNSA_ILi256EEESF_NSA_ILi64EEEEEEaNS5_IJlSB_lEEEaSI_NS4_8TiledMMAINS4_8MMA_AtomIJNS4_4SM904GMMA27MMA_64x256x32_S32S8S8_SS_TNEEEENS4_6LayoutINS5_IJNSA_ILi2EEESB_SB_EEENS5_IJSB_NSA_ILi0EEESS_EEEEENS5_IJNS4_10UnderscoreESV_SV_EEEEENS4_13SM90_TMA_LOADENS4_14ComposedLayoutINS4_7SwizzleILi2ELi4ELi3EEENS4_18smem_ptr_flag_bitsILi8EEENSP_INS5_IJNSA_ILi8EEESG_EEENS5_IJSG_SB_EEEEEEEvNS4_8identityESY_S18_vS19_EENS_8epilogue10collective6detail29Sm90TmaWarpSpecializedAdapterINS1C_15DefaultEpilogueIaSI_SI_NS1B_6thread17LinearCombinationIaLi1EiiLNS1G_9ScaleType4KindE0ELNS_15FloatRoundStyleE2EaEENS1_15EpilogueDefaultEEEEEvvEEEEvNT_6ParamsE:
[----:B------:R-:W0:Y:S02]  /*0000*/  LDC R1, c[0x0][0x28] ;  /* 0x00000a00ff017b82 */ /* 0x000e240000000800 */
[----:B0-----:R-:W-:Y:S01]  /*0010*/  VIADD R1, R1, 0xfffffb48 ;  /* 0xfffffb4801017836 */ /* 0x001fe20000000000 */
[----:B------:R-:W0:Y:S01]  /*0020*/  S2R R2, SR_TID.X ;  /* 0x0000000000027919 */ /* 0x000e220000002100 */
[----:B------:R-:W-:Y:S01]  /*0030*/  ELECT P0, URZ, PT ;  /* 0x00000000003f782f */ /* 0x000fe20003800000 */
[----:B------:R-:W-:Y:S01]  /*0040*/  BSSY B0, `(.L_x_0) ;  /* 0x0000015000007945 */ /* 0x000fe20003800000 */
[--C-:B0-----:R-:W-:Y:S02]  /*0050*/  SHF.R.U32.HI R0, RZ, 0x5, R2.reuse ;  /* 0x00000005ff007819 */ /* 0x101fe40000011602 */
[----:B------:R-:W-:-:S03]  /*0060*/  SHF.R.U32.HI R2, RZ, 0x7, R2 ;  /* 0x00000007ff027819 */ /* 0x000fc60000011602 */
[----:B------:R-:W0:Y:S04]  /*0070*/  SHFL.IDX PT, R3, R0, RZ, 0x1f ;  /* 0x00001fff00037589 */ /* 0x000e2800000e0000 */
[----:B------:R-:W1:Y:S01]  /*0080*/  SHFL.IDX PT, R2, R2, RZ, 0x1f ;  /* 0x00001fff02027589 */ /* 0x000e6200000e0000 */
[----:B0-----:R-:W-:Y:S02]  /*0090*/  R2UR UR10, R3 ;  /* 0x00000000030a72ca */ /* 0x001fe400000e0000 */
[----:B-1----:R-:W-:-:S11]  /*00a0*/  R2UR UR5, R2 ;  /* 0x00000000020572ca */ /* 0x002fd600000e0000 */
[----:B------:R-:W-:Y:S02]  /*00b0*/  USHF.R.S32.HI UR4, URZ, 0x1f, UR10 ;  /* 0x0000001f3f047899 */ /* 0x000fe4000801140a */
[----:B------:R-:W-:Y:S02]  /*00c0*/  ISETP.NE.OR P0, PT, RZ, UR10, !P0 ;  /* 0x0000000aff007c0c */ /* 0x000fe4000c705670 */
[----:B------:R-:W-:-:S04]  /*00d0*/  ULEA.HI UR4, UR4, UR10, URZ, 0x2 ;  /* 0x0000000a04047291 */ /* 0x000fc8000f8f103f */
[----:B------:R-:W-:-:S04]  /*00e0*/  ULOP3.LUT UR4, UR4, 0xfffffffc, URZ, 0xc0, !UPT ;  /* 0xfffffffc04047892 */ /* 0x000fc8000f8ec03f */
[----:B------:R-:W-:-:S03]  /*00f0*/  UIADD3 UR10, UR10, -UR4, URZ ;  /* 0x800000040a0a7290 */ /* 0x000fc6000fffe03f */
[----:B------:R-:W-:Y:S09]  /*0100*/  @P0 BRA `(.L_x_1) ;  /* 0x0000000000200947 */ /* 0x000ff20003800000 */
[----:B------:R-:W-:Y:S02]  /*0110*/  ULDC.64 UR6, c[0x0][0x198] ;  /* 0x0000660000067ab9 */ /* 0x000fe40000000a00 */
[----:B------:R-:W-:Y:S02]  /*0120*/  UIADD3 UR8, UP0, UR6, 0xf0, URZ ;  /* 0x000000f006087890 */ /* 0x000fe4000ff1e03f */
[----:B------:R-:W-:Y:S02]  /*0130*/  UIADD3 UR6, UP1, UR6, 0x1f0, URZ ;  /* 0x000001f006067890 */ /* 0x000fe4000ff3e03f */
[----:B------:R-:W-:Y:S02]  /*0140*/  UIADD3.X UR9, URZ, UR7, URZ, UP0, !UPT ;  /* 0x000000073f097290 */ /* 0x000fe400087fe43f */
[----:B------:R-:W-:-:S07]  /*0150*/  UIADD3.X UR7, URZ, UR7, URZ, UP1, !UPT ;  /* 0x000000073f077290 */ /* 0x000fce0008ffe43f */
[----:B------:R0:W-:Y:S02]  /*0160*/  UTMACCTL.PF [UR8] ;  /* 0x00000000080079b9 */ /* 0x0001e40008040000 */
[----:B------:R0:W-:Y:S02]  /*0170*/  UTMACCTL.PF [UR6] ;  /* 0x00000000060079b9 */ /* 0x0001e40008040000 */
[----:B0-----:R-:W-:Y:S01]  /*0180*/  NOP ;  /* 0x0000000000007918 */ /* 0x001fe20000000000 */
.L_x_1:
[----:B------:R-:W-:Y:S05]  /*0190*/  BSYNC B0 ;  /* 0x0000000000007941 */ /* 0x000fea0003800000 */
.L_x_0:
[----:B------:R-:W0:Y:S01]  /*01a0*/  SHFL.IDX PT, R2, R0, RZ, 0x1f ;  /* 0x00001fff00027589 */ /* 0x000e2200000e0000 */
[----:B------:R-:W-:Y:S01]  /*01b0*/  UISETP.NE.AND UP0, UPT, UR10, 0x3, UPT ;  /* 0x000000030a00788c */ /* 0x000fe2000bf05270 */
[----:B------:R-:W-:Y:S01]  /*01c0*/  ISETP.NE.AND P1, PT, RZ, UR5, PT ;  /* 0x00000005ff007c0c */ /* 0x000fe2000bf25270 */
[----:B------:R-:W-:Y:S02]  /*01d0*/  UIADD3 UR18, UR5, -0x1, URZ ;  /* 0xffffffff05127890 */ /* 0x000fe4000fffe03f */
[----:B------:R-:W-:Y:S02]  /*01e0*/  UISETP.EQ.OR UP0, UPT, UR10, URZ, !UP0 ;  /* 0x0000003f0a00728c */ /* 0x000fe4000c702670 */
[----:B------:R-:W-:Y:S02]  /*01f0*/  UISETP.GE.U32.AND UP1, UPT, UR18, 0x2, UPT ;  /* 0x000000021200788c */ /* 0x000fe4000bf26070 */
[----:B------:R-:W-:-:S04]  /*0200*/  UISETP.EQ.AND UP0, UPT, UR5, URZ, UP0 ;  /* 0x0000003f0500728c */ /* 0x000fc80008702270 */
[----:B------:R-:W-:-:S04]  /*0210*/  USEL UR40, URZ, 0x1, !UP0 ;  /* 0x000000013f287887 */ /* 0x000fc8000c000000 */
[----:B------:R-:W-:Y:S01]  /*0220*/  USEL UR40, UR40, 0x2, UP1 ;  /* 0x0000000228287887 */ /* 0x000fe20008800000 */
[----:B0-----:R-:W-:-:S13]  /*0230*/  ISETP.NE.AND P0, PT, R2, RZ, PT ;  /* 0x000000ff0200720c */ /* 0x001fda0003f05270 */
[----:B------:R-:W-:Y:S05]  /*0240*/  @P0 BRA `(.L_x_2) ;  /* 0x0000000000700947 */ /* 0x000fea0003800000 */
[----:B------:R-:W0:Y:S01]  /*0250*/  S2UR UR8, SR_CgaCtaId ;  /* 0x00000000000879c3 */ /* 0x000e220000008800 */
[----:B------:R-:W-:Y:S01]  /*0260*/  UMOV UR4, 0x400 ;  /* 0x0000040000047882 */ /* 0x000fe20000000000 */
[----:B------:R-:W-:Y:S01]  /*0270*/  UMOV UR5, 0x1 ;  /* 0x0000000100057882 */ /* 0x000fe20000000000 */
[----:B------:R-:W-:Y:S01]  /*0280*/  UMOV UR6, 0x100 ;  /* 0x0000010000067882 */ /* 0x000fe20000000000 */
[----:B------:R-:W-:Y:S01]  /*0290*/  ELECT P0, URZ, PT ;  /* 0x00000000003f782f */ /* 0x000fe20003800000 */
[----:B------:R-:W-:-:S04]  /*02a0*/  UIADD3 UR6, -UR6, 0x100000, URZ ;  /* 0x0010000006067890 */ /* 0x000fc8000fffe13f */
[----:B------:R-:W-:Y:S02]  /*02b0*/  USHF.L.U32 UR7, UR6, 0xb, URZ ;  /* 0x0000000b06077899 */ /* 0x000fe4000800063f */
[----:B------:R-:W-:Y:S02]  /*02c0*/  USHF.L.U32 UR6, UR6, 0x1, URZ ;  /* 0x0000000106067899 */ /* 0x000fe4000800063f */
[----:B0-----:R-:W-:Y:S02]  /*02d0*/  ULEA UR8, UR8, UR4, 0x18 ;  /* 0x0000000408087291 */ /* 0x001fe4000f8ec03f */
[----:B------:R-:W-:-:S04]  /*02e0*/  UIADD3 UR4, -UR5, 0x100000, URZ ;  /* 0x0010000005047890 */ /* 0x000fc8000fffe13f */
[----:B------:R-:W-:Y:S02]  /*02f0*/  USHF.L.U32 UR5, UR4, 0xb, URZ ;  /* 0x0000000b04057899 */ /* 0x000fe4000800063f */
[----:B------:R-:W-:Y:S01]  /*0300*/  USHF.L.U32 UR4, UR4, 0x1, URZ ;  /* 0x0000000104047899 */ /* 0x000fe2000800063f */
[----:B------:R-:W0:Y:S11]  /*0310*/  FENCE.VIEW.ASYNC.S ;  /* 0x00000000000073c6 */ /* 0x000e360000000000 */
[----:B0-----:R0:W1:Y:S01]  /*0320*/  SYNCS.EXCH.64 URZ, [UR8], UR4 ;  /* 0x00000004083f75b2 */ /* 0x0010620008000100 */
[----:B------:R0:W2:Y:S01]  /*0330*/  SYNCS.EXCH.64 URZ, [UR8+0x38], UR6 ;  /* 0x00003806083f75b2 */ /* 0x0000a20008000100 */
[----:B------:R0:W3:Y:S01]  /*0340*/  SYNCS.EXCH.64 URZ, [UR8+0x8], UR4 ;  /* 0x00000804083f75b2 */ /* 0x0000e20008000100 */
[----:B------:R0:W4:Y:S01]  /*0350*/  SYNCS.EXCH.64 URZ, [UR8+0x40], UR6 ;  /* 0x00004006083f75b2 */ /* 0x0001220008000100 */
[----:B------:R0:W0:Y:S01]  /*0360*/  SYNCS.EXCH.64 URZ, [UR8+0x10], UR4 ;  /* 0x00001004083f75b2 */ /* 0x0000220008000100 */
        /* <DEDUP_REMOVED lines=9> */
[----:B------:R-:W-:Y:S01]  /*0400*/  NOP ;  /* 0x0000000000007918 */ /* 0x000fe20000000000 */
.L_x_2:
[----:B------:R-:W5:Y:S01]  /*0410*/  SHFL.IDX PT, R0, R0, RZ, 0x1f ;  /* 0x00001fff00007589 */ /* 0x000f6200000e0000 */
[----:B------:R-:W-:Y:S01]  /*0420*/  ELECT P0, URZ, PT ;  /* 0x00000000003f782f */ /* 0x000fe20003800000 */
[----:B------:R-:W1:Y:S01]  /*0430*/  S2UR UR17, SR_CTAID.Y ;  /* 0x00000000001179c3 */ /* 0x000e620000002600 */
[----:B0-----:R-:W-:Y:S01]  /*0440*/  ULDC UR5, c[0x0][0x65c] ;  /* 0x0001970000057ab9 */ /* 0x001fe20000000800 */
[----:B------:R-:W-:Y:S01]  /*0450*/  UMOV UR12, 0x20 ;  /* 0x00000020000c7882 */ /* 0x000fe20000000000 */
[----:B------:R-:W-:Y:S01]  /*0460*/  UISETP.NE.AND UP2, UPT, UR5, 0x1, UPT ;  /* 0x000000010500788c */ /* 0x000fe2000bf45270 */
[----:B------:R-:W-:Y:S01]  /*0470*/  NOP ;  /* 0x0000000000007918 */ /* 0x000fe20000000000 */
[----:B------:R-:W-:Y:S02]  /*0480*/  NOP ;  /* 0x0000000000007918 */ /* 0x000fe40000000000 */
[----:B------:R-:W-:Y:S01]  /*0490*/  UP2UR UR46, UPR, URZ, 0x4 ;  /* 0x000000043f2e7883 */ /* 0x000fe20008000000 */
[----:B------:R-:W0:Y:S01]  /*04a0*/  S2UR UR4, SR_CTAID.X ;  /* 0x00000000000479c3 */ /* 0x000e220000002500 */
[----:B------:R-:W-:-:S02]  /*04b0*/  PLOP3.LUT P2, PT, PT, PT, UP2, 0x80, 0x0 ;  /* 0x000000000000781c */ /* 0x000fc40003f4f028 */
[----:B------:R-:W-:Y:S02]  /*04c0*/  PLOP3.LUT P4, PT, PT, PT, UP2, 0x80, 0x0 ;  /* 0x000000000000781c */ /* 0x000fe40003f8f028 */
[----:B------:R-:W-:Y:S01]  /*04d0*/  PLOP3.LUT P3, PT, PT, PT, UP2, 0x80, 0x0 ;  /* 0x000000000000781c */ /* 0x000fe20003f6f028 */
[----:B------:R-:W-:Y:S01]  /*04e0*/  @UP2 ULDC UR14, c[0x0][0x10] ;  /* 0x00000400000e2ab9 */ /* 0x000fe20000000800 */
[----:B------:R-:W-:Y:S01]  /*04f0*/  @UP2 UMOV UR9, URZ ;  /* 0x0000003f00092c82 */ /* 0x000fe20008000000 */
[----:B------:R-:W-:Y:S01]  /*0500*/  @!UP2 ULDC UR11, c[0x0][0xc] ;  /* 0x00000300000baab9 */ /* 0x000fe20000000800 */
[----:B-----5:R-:W-:Y:S01]  /*0510*/  ISETP.NE.OR P0, PT, R0, RZ, !P0 ;  /* 0x000000ff0000720c */ /* 0x020fe20004705670 */
[----:B-1----:R-:W-:Y:S02]  /*0520*/  @UP2 UMOV UR7, UR17 ;  /* 0x0000001100072c82 */ /* 0x002fe40008000000 */
[----:B------:R-:W-:Y:S01]  /*0530*/  @UP2 UMOV UR8, UR7 ;  /* 0x0000000700082c82 */ /* 0x000fe20008000000 */
[----:B------:R-:W-:Y:S01]  /*0540*/  @!UP2 UMOV UR7, UR17 ;  /* 0x000000110007ac82 */ /* 0x000fe20008000000 */
[----:B0-----:R-:W-:-:S08]  /*0550*/  @UP2 UIMAD.WIDE.U32 UR14, UR4, UR14, UR8 ;  /* 0x0000000e040e22a5 */ /* 0x001fd0000f8e0008 */
[----:B------:R-:W-:Y:S01]  /*0560*/  VOTEU.ALL UP0, P0 ;  /* 0x00000000003f7886 */ /* 0x000fe20000000000 */
[----:B------:R-:W-:Y:S01]  /*0570*/  VOTEU.ALL UP1, P0 ;  /* 0x00000000003f7886 */ /* 0x000fe20000020000 */
[----:B------:R-:W-:-:S03]  /*0580*/  IMAD.U32 R2, RZ, RZ, UR14 ;  /* 0x0000000eff027e24 */ /* 0x000fc6000f8e00ff */
[----:B------:R-:W0:Y:S01]  /*0590*/  @!UP0 S2UR UR6, SR_CgaCtaId ;  /* 0x00000000000689c3 */ /* 0x000e220000008800 */
[----:B------:R-:W-:Y:S01]  /*05a0*/  @!UP0 UMOV UR5, 0x400 ;  /* 0x0000040000058882 */ /* 0x000fe20000000000 */
[----:B------:R-:W-:-:S04]  /*05b0*/  @!UP0 UIADD3 UR12, -UR12, 0x100000, URZ ;  /* 0x001000000c0c8890 */ /* 0x000fc8000fffe13f */
[----:B------:R-:W-:Y:S02]  /*05c0*/  @!UP0 USHF.L.U32 UR13, UR12, 0xb, URZ ;  /* 0x0000000b0c0d8899 */ /* 0x000fe4000800063f */
[----:B------:R-:W-:Y:S01]  /*05d0*/  @!UP0 USHF.L.U32 UR12, UR12, 0x1, URZ ;  /* 0x000000010c0c8899 */ /* 0x000fe2000800063f */
[----:B------:R-:W-:Y:S01]  /*05e0*/  IMAD.U32 R3, RZ, RZ, UR15 ;  /* 0x0000000fff037e24 */ /* 0x000fe2000f8e00ff */
[----:B0-----:R-:W-:Y:S01]  /*05f0*/  @!UP0 ULEA UR16, UR6, UR5, 0x18 ;  /* 0x0000000506108291 */ /* 0x001fe2000f8ec03f */
[----:B------:R-:W-:Y:S01]  /*0600*/  VOTEU.ALL UP0, P0 ;  /* 0x00000000003f7886 */ /* 0x000fe20000000000 */
[----:B------:R-:W-:Y:S01]  /*0610*/  PLOP3.LUT P0, PT, PT, PT, UP2, 0x80, 0x0 ;  /* 0x000000000000781c */ /* 0x000fe20003f0f028 */
[----:B------:R-:W-:Y:S01]  /*0620*/  UMOV UR5, URZ ;  /* 0x0000003f00057c82 */ /* 0x000fe20008000000 */
[----:B------:R-:W-:Y:S01]  /*0630*/  @UP2 UMOV UR6, URZ ;  /* 0x0000003f00062c82 */ /* 0x000fe20008000000 */
[----:B------:R-:W-:Y:S02]  /*0640*/  @!UP2 UIMAD.WIDE.U32 UR8, UR11, UR7, UR4 ;  /* 0x000000070b08a2a5 */ /* 0x000fe4000f8e0004 */
[----:B------:R-:W-:-:S04]  /*0650*/  @UP2 UIADD3 UR6, UR15, UR6, URZ ;  /* 0x000000060f062290 */ /* 0x000fc8000fffe03f */
[----:B------:R-:W-:Y:S01]  /*0660*/  MOV R5, UR9 ;  /* 0x0000000900057c02 */ /* 0x000fe20008000f00 */
[----:B------:R-:W0:Y:S02]  /*0670*/  FENCE.VIEW.ASYNC.S ;  /* 0x00000000000073c6 */ /* 0x000e240000000000 */
[----:B0-----:R0:W2:Y:S01]  /*0680*/  @!UP0 SYNCS.EXCH.64 URZ, [UR16+0x80], UR12 ;  /* 0x0000800c103f85b2 */ /* 0x0010a20008000100 */
[----:B------:R-:W-:Y:S01]  /*0690*/  @P2 MOV R6, UR6 ;  /* 0x0000000600062c02 */ /* 0x000fe20008000f00 */
[----:B------:R-:W-:Y:S02]  /*06a0*/  IMAD.U32 R3, RZ, RZ, UR9 ;  /* 0x00000009ff037e24 */ /* 0x000fe4000f8e00ff */
[----:B------:R-:W-:Y:S02]  /*06b0*/  @P0 IMAD.MOV.U32 R7, RZ, RZ, R2 ;  /* 0x000000ffff070224 */ /* 0x000fe400078e0002 */
[----:B------:R-:W-:Y:S02]  /*06c0*/  IMAD.U32 R2, RZ, RZ, UR8 ;  /* 0x00000008ff027e24 */ /* 0x000fe4000f8e00ff */
[----:B------:R-:W-:-:S02]  /*06d0*/  @!P4 IMAD.MOV.U32 R6, RZ, RZ, R5 ;  /* 0x000000ffff06c224 */ /* 0x000fc400078e0005 */
[----:B------:R-:W-:Y:S02]  /*06e0*/  @!P3 IMAD.MOV.U32 R7, RZ, RZ, R2 ;  /* 0x000000ffff07b224 */ /* 0x000fe400078e0002 */
[----:B------:R-:W-:Y:S01]  /*06f0*/  IMAD.U32 R4, RZ, RZ, UR8 ;  /* 0x00000008ff047e24 */ /* 0x000fe2000f8e00ff */
[----:B------:R0:W-:Y:S01]  /*0700*/  STL [R1+0x200], R6 ;  /* 0x0002000601007387 */ /* 0x0001e20000100800 */
[----:B------:R0:W2:Y:S03]  /*0710*/  @!UP1 SYNCS.EXCH.64 URZ, [UR16+0x88], UR12 ;  /* 0x0000880c103f95b2 */ /* 0x0000a60008000100 */
[----:B------:R0:W-:Y:S01]  /*0720*/  STL [R1+0x204], R7 ;  /* 0x0002040701007387 */ /* 0x0001e20000100800 */
[----:B------:R-:W-:Y:S01]  /*0730*/  NOP ;  /* 0x0000000000007918 */ /* 0x000fe20000000000 */
[----:B--234-:R-:W-:Y:S06]  /*0740*/  BAR.SYNC.DEFER_BLOCKING 0x0 ;  /* 0x0000000000007b1d */ /* 0x01cfec0000010000 */
[----:B------:R-:W-:Y:S05]  /*0750*/  @!P1 BRA `(.L_x_3) ;  /* 0x0000012000f09947 */ /* 0x000fea0003800000 */
[----:B------:R-:W-:-:S06]  /*0760*/  UISETP.GT.U32.AND UP0, UPT, UR18, 0x1, UPT ;  /* 0x000000011200788c */ /* 0x000fcc000bf04070 */
[----:B------:R-:W-:-:S13]  /*0770*/  PLOP3.LUT P0, PT, PT, PT, UP0, 0x80, 0x0 ;  /* 0x000000000000781c */ /* 0x000fda0003f0f008 */
[----:B0-----:R-:W-:Y:S05]  /*0780*/  @P0 EXIT ;  /* 0x000000000000094d */ /* 0x001fea0003800000 */
[----:B------:R-:W-:Y:S01]  /*0790*/  ULDC.64 UR8, c[0x0][0x650] ;  /* 0x0001940000087ab9 */ /* 0x000fe20000000a00 */
[----:B------:R-:W-:Y:S01]  /*07a0*/  UMOV UR41, 0xffffffff ;  /* 0xffffffff00297882 */ /* 0x000fe20000000000 */
[----:B------:R-:W-:Y:S01]  /*07b0*/  ISETP.GE.U32.AND P0, PT, R7, UR8, PT ;  /* 0x0000000807007c0c */ /* 0x000fe2000bf06070 */
[----:B------:R-:W-:Y:S01]  /*07c0*/  UMOV UR42, 0xffffffff ;  /* 0xffffffff002a7882 */ /* 0x000fe20000000000 */
[----:B------:R-:W-:Y:S01]  /*07d0*/  UMOV UR43, 0xffffffff ;  /* 0xffffffff002b7882 */ /* 0x000fe20000000000 */
[----:B------:R-:W-:Y:S02]  /*07e0*/  PRMT R0, RZ, 0x7610, R0 ;  /* 0x00007610ff007816 */ /* 0x000fe40000000000 */
[----:B------:R-:W-:-:S13]  /*07f0*/  ISETP.GE.U32.AND.EX P0, PT, R6, UR9, PT, P0 ;  /* 0x0000000906007c0c */ /* 0x000fda000bf06100 */
[----:B------:R-:W-:Y:S05]  /*0800*/  @P0 BRA `(.L_x_4) ;  /* 0x0000000400800947 */ /* 0x000fea0003800000 */
[----:B------:R-:W-:Y:S01]  /*0810*/  I2FP.F32.U32 R0, UR4 ;  /* 0x0000000400007c45 */ /* 0x000fe20008201000 */
[----:B------:R-:W-:Y:S01]  /*0820*/  ULDC.64 UR16, c[0x0][0x628] ;  /* 0x00018a0000107ab9 */ /* 0x000fe20000000a00 */
[----:B------:R-:W-:Y:S01]  /*0830*/  ULDC UR6, c[0x0][0x150] ;  /* 0x0000540000067ab9 */ /* 0x000fe20000000800 */
[----:B------:R-:W-:Y:S01]  /*0840*/  ISETP.NE.U32.AND P0, PT, RZ, UR16, PT ;  /* 0x00000010ff007c0c */ /* 0x000fe2000bf05070 */
[----:B------:R-:W-:Y:S01]  /*0850*/  ULDC UR15, c[0x0][0x630] ;  /* 0x00018c00000f7ab9 */ /* 0x000fe20000000800 */
[----:B------:R-:W-:Y:S01]  /*0860*/  FMUL R0, R0, UR6 ;  /* 0x0000000600007c20 */ /* 0x000fe20008400000 */
[----:B------:R-:W-:Y:S01]  /*0870*/  R2UR UR18, R7 ;  /* 0x00000000071272ca */ /* 0x000fe200000e0000 */
[----:B------:R-:W-:Y:S01]  /*0880*/  ULDC UR20, c[0x0][0x154] ;  /* 0x0000550000147ab9 */ /* 0x000fe20000000800 */
[----:B------:R-:W-:Y:S01]  /*0890*/  ISETP.NE.AND.EX P0, PT, RZ, UR17, PT, P0 ;  /* 0x00000011ff007c0c */ /* 0x000fe2000bf05300 */
[----:B------:R0:W1:Y:S01]  /*08a0*/  F2I.U32.TRUNC.NTZ R2, R0 ;  /* 0x0000000000027305 */ /* 0x000062000020f000 */
[----:B------:R-:W-:-:S02]  /*08b0*/  R2UR UR19, R6 ;  /* 0x00000000061372ca */ /* 0x000fc400000e0000 */
[----:B------:R-:W-:Y:S02]  /*08c0*/  R2UR UR8, R7 ;  /* 0x00000000070872ca */ /* 0x000fe400000e0000 */
[----:B------:R-:W-:-:S07]  /*08d0*/  R2UR UR9, R6 ;  /* 0x00000000060972ca */ /* 0x000fce00000e0000 */
[----:B0-----:R-:W-:Y:S08]  /*08e0*/  @!P0 BRA `(.L_x_5) ;  /* 0x0000000000308947 */ /* 0x001ff00003800000 */
[----:B------:R-:W-:Y:S01]  /*08f0*/  R2UR UR8, R7 ;  /* 0x00000000070872ca */ /* 0x000fe200000e0000 */
[----:B------:R-:W-:Y:S01]  /*0900*/  ULDC UR6, c[0x0][0x634] ;  /* 0x00018d0000067ab9 */ /* 0x000fe20000000800 */
[----:B------:R-:W-:-:S11]  /*0910*/  R2UR UR14, R6 ;  /* 0x00000000060e72ca */ /* 0x000fd600000e0000 */
[----:B------:R-:W-:-:S04]  /*0920*/  UIADD3 UR6, UP0, UR8, UR6, URZ ;  /* 0x0000000608067290 */ /* 0x000fc8000ff1e03f */
[----:B------:R-:W-:-:S04]  /*0930*/  UIADD3.X UR14, URZ, UR14, URZ, UP0, !UPT ;  /* 0x0000000e3f0e7290 */ /* 0x000fc800087fe43f */
[----:B------:R-:W-:-:S04]  /*0940*/  UIMAD.WIDE.U32 UR8, UR14, UR16, URZ ;  /* 0x000000100e0872a5 */ /* 0x000fc8000f8e003f */
[----:B------:R-:W-:Y:S02]  /*0950*/  UIMAD.WIDE.U32 UR10, UP0, UR6, UR17, UR8 ;  /* 0x00000011060a72a5 */ /* 0x000fe4000f800008 */
[----:B------:R-:W-:Y:S02]  /*0960*/  UIMAD.WIDE.U32 UR8, UR6, UR16, URZ ;  /* 0x00000010060872a5 */ /* 0x000fe4000f8e003f */
[----:B------:R-:W-:Y:S02]  /*0970*/  UIADD3.X UR13, URZ, URZ, URZ, UP0, !UPT ;  /* 0x0000003f3f0d7290 */ /* 0x000fe400087fe43f */
[----:B------:R-:W-:Y:S01]  /*0980*/  UIADD3 URZ, UP0, UR9, UR10, URZ ;  /* 0x0000000a093f7290 */ /* 0x000fe2000ff1e03f */
[----:B------:R-:W-:-:S03]  /*0990*/  UMOV UR12, UR11 ;  /* 0x0000000b000c7c82 */ /* 0x000fc60008000000 */
[----:B------:R-:W-:-:S12]  /*09a0*/  UIMAD.WIDE.U32.X UR8, UR14, UR17, UR12, UP0 ;  /* 0x000000110e0872a5 */ /* 0x000fd800080e040c */
.L_x_5:
[----:B------:R-:W-:Y:S01]  /*09b0*/  USHF.R.U64 UR43, UR8, UR15, UR9 ;  /* 0x0000000f082b7299 */ /* 0x000fe20008001209 */
[----:B------:R-:W-:Y:S01]  /*09c0*/  I2FP.F32.U32 R0, UR7 ;  /* 0x0000000700007c45 */ /* 0x000fe20008201000 */
[----:B------:R-:W-:Y:S01]  /*09d0*/  USHF.R.U32.HI UR5, URZ, UR15, UR9 ;  /* 0x0000000f3f057299 */ /* 0x000fe20008011609 */
[----:B-1----:R-:W-:Y:S01]  /*09e0*/  R2UR UR12, R2 ;  /* 0x00000000020c72ca */ /* 0x002fe200000e0000 */
[----:B------:R-:W-:Y:S02]  /*09f0*/  UIADD3 UR6, UP0, URZ, -UR43, URZ ;  /* 0x8000002b3f067290 */ /* 0x000fe4000ff1e03f */
[----:B------:R-:W-:Y:S01]  /*0a00*/  FMUL R0, R0, UR20 ;  /* 0x0000001400007c20 */ /* 0x000fe20008400000 */
[----:B------:R-:W-:Y:S01]  /*0a10*/  ULDC.64 UR8, c[0x0][0x620] ;  /* 0x0001880000087ab9 */ /* 0x000fe20000000a00 */
[----:B------:R-:W-:Y:S01]  /*0a20*/  UIADD3.X UR5, URZ, ~UR5, URZ, UP0, !UPT ;  /* 0x800000053f057290 */ /* 0x000fe200087fe43f */
[----:B------:R-:W-:Y:S01]  /*0a30*/  UMOV UR10, UR18 ;  /* 0x00000012000a7c82 */ /* 0x000fe20008000000 */
[----:B------:R-:W-:-:S02]  /*0a40*/  UMOV UR11, UR19 ;  /* 0x00000013000b7c82 */ /* 0x000fc40008000000 */
[----:B------:R-:W-:Y:S01]  /*0a50*/  UIMAD UR5, UR5, UR8, URZ ;  /* 0x00000008050572a4 */ /* 0x000fe2000f8e023f */
[----:B------:R-:W0:Y:S01]  /*0a60*/  F2I.U32.TRUNC.NTZ R0, R0 ;  /* 0x0000000000007305 */ /* 0x000e22000020f000 */
[----:B------:R-:W-:Y:S02]  /*0a70*/  UIMAD.WIDE.U32 UR10, UR6, UR8, UR10 ;  /* 0x00000008060a72a5 */ /* 0x000fe4000f8e000a */
[----:B------:R-:W-:Y:S01]  /*0a80*/  UIMAD UR6, UR6, UR9, UR5 ;  /* 0x00000009060672a4 */ /* 0x000fe2000f8e0205 */
[----:B------:R-:W-:Y:S01]  /*0a90*/  ULDC UR21, c[0x0][0x658] ;  /* 0x0001960000157ab9 */ /* 0x000fe20000000800 */
[----:B------:R-:W-:Y:S02]  /*0aa0*/  UMOV UR19, 0xffffffff ;  /* 0xffffffff00137882 */ /* 0x000fe40000000000 */
[----:B------:R-:W-:Y:S01]  /*0ab0*/  UIADD3 UR6, UR11, UR6, URZ ;  /* 0x000000060b067290 */ /* 0x000fe2000fffe03f */
[----:B------:R-:W-:Y:S01]  /*0ac0*/  ULDC UR15, c[0x0][0x618] ;  /* 0x00018600000f7ab9 */ /* 0x000fe20000000800 */
[----:B------:R-:W-:Y:S01]  /*0ad0*/  ULDC.64 UR8, c[0x0][0x640] ;  /* 0x0001900000087ab9 */ /* 0x000fe20000000a00 */
[----:B------:R-:W-:Y:S01]  /*0ae0*/  USHF.L.U32 UR11, UR19, UR21, URZ ;  /* 0x00000015130b7299 */ /* 0x000fe2000800063f */
[----:B------:R-:W-:Y:S01]  /*0af0*/  ISETP.NE.U32.AND P0, PT, RZ, UR8, PT ;  /* 0x00000008ff007c0c */ /* 0x000fe2000bf05070 */
[----:B------:R-:W-:-:S02]  /*0b00*/  USHF.R.U64 UR19, UR10, UR15, UR6 ;  /* 0x0000000f0a137299 */ /* 0x000fc40008001206 */
[----:B------:R-:W-:Y:S01]  /*0b10*/  USHF.R.U32.HI UR10, URZ, UR15, UR6 ;  /* 0x0000000f3f0a7299 */ /* 0x000fe20008011606 */
[----:B0-----:R-:W-:Y:S01]  /*0b20*/  R2UR UR14, R0 ;  /* 0x00000000000e72ca */ /* 0x001fe200000e0000 */
[----:B------:R-:W-:Y:S01]  /*0b30*/  ULDC UR17, c[0x0][0x608] ;  /* 0x0001820000117ab9 */ /* 0x000fe20000000800 */
[----:B------:R-:W-:Y:S01]  /*0b40*/  ISETP.NE.AND.EX P0, PT, RZ, UR9, PT, P0 ;  /* 0x00000009ff007c0c */ /* 0x000fe2000bf05300 */
[----:B------:R-:W-:Y:S02]  /*0b50*/  USHF.R.U64 UR23, UR19, UR17, UR10 ;  /* 0x0000001113177299 */ /* 0x000fe4000800120a */
[----:B------:R-:W-:Y:S01]  /*0b60*/  USHF.R.U32.HI UR10, URZ, UR17, UR10 ;  /* 0x000000113f0a7299 */ /* 0x000fe2000801160a */
[----:B------:R-:W-:Y:S01]  /*0b70*/  UMOV UR16, 0x1 ;  /* 0x0000000100107882 */ /* 0x000fe20000000000 */
[----:B------:R-:W-:Y:S02]  /*0b80*/  UIADD3 UR12, -UR12, URZ, URZ ;  /* 0x0000003f0c0c7290 */ /* 0x000fe4000fffe13f */
[----:B------:R-:W-:-:S02]  /*0b90*/  USHF.R.U64 UR24, UR23, UR21, UR10 ;  /* 0x0000001517187299 */ /* 0x000fc4000800120a */
[----:B------:R-:W-:Y:S01]  /*0ba0*/  USHF.L.U32 UR6, UR16, UR21, URZ ;  /* 0x0000001510067299 */ /* 0x000fe2000800063f */
[----:B------:R-:W-:Y:S01]  /*0bb0*/  ULDC UR13, c[0x0][0x144] ;  /* 0x00005100000d7ab9 */ /* 0x000fe20000000800 */
[----:B------:R-:W-:Y:S01]  /*0bc0*/  ULDC UR5, c[0x0][0x600] ;  /* 0x0001800000057ab9 */ /* 0x000fe20000000800 */
[----:B------:R-:W-:Y:S02]  /*0bd0*/  ULOP3.LUT UR16, URZ, UR11, URZ, 0x33, !UPT ;  /* 0x0000000b3f107292 */ /* 0x000fe4000f8e333f */
[----:B------:R-:W-:Y:S02]  /*0be0*/  USHF.R.U32.HI UR11, URZ, UR21, UR10 ;  /* 0x000000153f0b7299 */ /* 0x000fe4000801160a */
[----:B------:R-:W-:Y:S02]  /*0bf0*/  UIADD3 UR18, UR5, -0x1, URZ ;  /* 0xffffffff05127890 */ /* 0x000fe4000fffe03f */
[----:B------:R-:W-:Y:S02]  /*0c00*/  UIADD3 UR20, -UR14, URZ, URZ ;  /* 0x0000003f0e147290 */ /* 0x000fe4000fffe13f */
[----:B------:R-:W-:Y:S01]  /*0c10*/  UIMAD UR4, UR13, UR12, UR4 ;  /* 0x0000000c0d0472a4 */ /* 0x000fe2000f8e0204 */
[----:B------:R-:W-:Y:S01]  /*0c20*/  ULDC UR25, c[0x0][0x148] ;  /* 0x0000520000197ab9 */ /* 0x000fe20000000800 */
[----:B------:R-:W-:Y:S01]  /*0c30*/  ULDC UR21, c[0x0][0x648] ;  /* 0x0001920000157ab9 */ /* 0x000fe20000000800 */
[----:B------:R-:W-:Y:S01]  /*0c40*/  ULDC UR22, c[0x0][0x638] ;  /* 0x00018e0000167ab9 */ /* 0x000fe20000000800 */
[----:B------:R-:W-:Y:S01]  /*0c50*/  UMOV UR10, UR24 ;  /* 0x00000018000a7c82 */ /* 0x000fe20008000000 */
[----:B------:R-:W-:Y:S07]  /*0c60*/  @!P0 BRA `(.L_x_6) ;  /* 0x0000000000308947 */ /* 0x000fee0003800000 */
[----:B------:R-:W-:Y:S02]  /*0c70*/  ULDC UR14, c[0x0][0x64c] ;  /* 0x00019300000e7ab9 */ /* 0x000fe40000000800 */
        /* <DEDUP_REMOVED lines=8> */
[----:B------:R-:W-:-:S07]  /*0d00*/  UIMAD.WIDE.U32.X UR8, UR17, UR9, UR14, UP0 ;  /* 0x00000009110872a5 */ /* 0x000fce00080e040e */
[----:B------:R-:W-:Y:S01]  /*0d10*/  UMOV UR10, UR8 ;  /* 0x00000008000a7c82 */ /* 0x000fe20008000000 */
[----:B------:R-:W-:-:S05]  /*0d20*/  UMOV UR11, UR9 ;  /* 0x00000009000b7c82 */ /* 0x000fca0008000000 */
.L_x_6:
[----:B------:R-:W-:Y:S01]  /*0d30*/  UISETP.NE.AND UP0, UPT, UR46, URZ, UPT ;  /* 0x0000003f2e00728c */ /* 0x000fe2000bf05270 */
[----:B------:R-:W-:Y:S01]  /*0d40*/  IMAD.MOV.U32 R0, RZ, RZ, 0x1 ;  /* 0x00000001ff007424 */ /* 0x000fe200078e00ff */
[----:B------:R-:W-:Y:S02]  /*0d50*/  USHF.R.U64 UR8, UR10, UR21, UR11 ;  /* 0x000000150a087299 */ /* 0x000fe4000800120b */
[----:B------:R-:W-:Y:S02]  /*0d60*/  ULOP3.LUT UR16, UR23, UR16, URZ, 0xc0, !UPT ;  /* 0x0000001017107292 */ /* 0x000fe4000f8ec03f */
[----:B------:R-:W-:Y:S02]  /*0d70*/  ULOP3.LUT UR18, UR19, UR18, URZ, 0xc0, !UPT ;  /* 0x0000001213127292 */ /* 0x000fe4000f8ec03f */
[----:B------:R-:W-:-:S03]  /*0d80*/  UIMAD UR16, UR6, UR8, UR16 ;  /* 0x00000008061072a4 */ /* 0x000fc6000f8e0210 */
[----:B------:R-:W-:Y:S02]  /*0d90*/  @UP0 UIMAD UR4, UR25, UR20, UR7 ;  /* 0x00000014190402a4 */ /* 0x000fe4000f8e0207 */
[----:B------:R-:W-:-:S04]  /*0da0*/  UIADD3 UR7, -UR8, URZ, URZ ;  /* 0x0000003f08077290 */ /* 0x000fc8000fffe13f */
[----:B------:R-:W-:-:S03]  /*0db0*/  UIMAD UR6, UR7, UR22, UR24 ;  /* 0x00000016070672a4 */ /* 0x000fc6000f8e0218 */
[----:B------:R-:W-:Y:S01]  /*0dc0*/  ULDC UR7, c[0x0][0x610] ;  /* 0x0001840000077ab9 */ /* 0x000fe20000000800 */
[----:B------:R-:W-:Y:S02]  /*0dd0*/  UIMAD UR6, UR6, UR5, UR18 ;  /* 0x00000005060672a4 */ /* 0x000fe4000f8e0212 */
[----:B------:R-:W-:-:S04]  /*0de0*/  UIMAD UR4, UR16, UR7, UR4 ;  /* 0x00000007100472a4 */ /* 0x000fc8000f8e0204 */
[----:B------:R-:W-:Y:S02]  /*0df0*/  USEL UR42, UR6, UR4, !UP0 ;  /* 0x00000004062a7287 */ /* 0x000fe4000c000000 */
[----:B------:R-:W-:-:S12]  /*0e00*/  USEL UR41, UR4, UR6, !UP0 ;  /* 0x0000000604297287 */ /* 0x000fd8000c000000 */
.L_x_4:
[----:B------:R-:W-:-:S08]  /*0e10*/  NOP ;  /* 0x0000000000007918 */ /* 0x000fd00000000000 */
[----:B------:R-:W0:Y:S02]  /*0e20*/  USETMAXREG.TRY_ALLOC.CTAPOOL UP0, 0xf0 ;  /* 0x000000f0000079c8 */ /* 0x000e240008000600 */
[----:B0-----:R-:W-:-:S13]  /*0e30*/  PLOP3.LUT P0, PT, PT, PT, UP0, 0x80, 0x0 ;  /* 0x000000000000781c */ /* 0x001fda0003f0f008 */
[----:B------:R-:W-:Y:S05]  /*0e40*/  @!P0 BRA `(.L_x_4) ;  /* 0xfffffffc00f08947 */ /* 0x000fea000383ffff */
[----:B------:R-:W-:Y:S01]  /*0e50*/  ULDC.64 UR4, c[0x0][0x598] ;  /* 0x0001660000047ab9 */ /* 0x000fe20000000a00 */
[----:B------:R-:W-:Y:S01]  /*0e60*/  ULDC.64 UR36, c[0x0][0x208] ;  /* 0x0000820000247ab9 */ /* 0x000fe20000000a00 */
[----:B------:R-:W-:-:S04]  /*0e70*/  ISETP.NE.U32.AND P0, PT, RZ, UR4, PT ;  /* 0x00000004ff007c0c */ /* 0x000fc8000bf05070 */
[----:B------:R-:W-:-:S13]  /*0e80*/  ISETP.NE.AND.EX P0, PT, RZ, UR5, PT, P0 ;  /* 0x00000005ff007c0c */ /* 0x000fda000bf05300 */
[----:B------:R-:W-:Y:S05]  /*0e90*/  @!P0 BRA `(.L_x_7) ;  /* 0x00000000001c8947 */ /* 0x000fea0003800000 */
[----:B------:R-:W0:Y:S02]  /*0ea0*/  LDC.64 R2, c[0x0][0x598] ;  /* 0x00016600ff027b82 */ /* 0x000e240000000a00 */
[----:B0-----:R-:W2:Y:S02]  /*0eb0*/  LDG.E.64 R2, desc[UR36][R2.64] ;  /* 0x0000002402027981 */ /* 0x001ea4000c1e1b00 */
[----:B--2---:R-:W-:-:S04]  /*0ec0*/  ISETP.NE.U32.AND P0, PT, R2, RZ, PT ;  /* 0x000000ff0200720c */ /* 0x004fc80003f05070 */
[----:B------:R-:W-:-:S13]  /*0ed0*/  ISETP.NE.AND.EX P0, PT, R3, RZ, PT, P0 ;  /* 0x000000ff0300720c */ /* 0x000fda0003f05300 */
[----:B------:R-:W-:Y:S05]  /*0ee0*/  @!P0 BRA `(.L_x_7) ;  /* 0x0000000000088947 */ /* 0x000fea0003800000 */
[----:B------:R0:W5:Y:S01]  /*0ef0*/  LD.E R17, desc[UR36][R2.64] ;  /* 0x0000002402117980 */ /* 0x000162000c101900 */
[----:B------:R-:W-:Y:S05]  /*0f00*/  BRA `(.L_x_8) ;  /* 0x0000000000247947 */ /* 0x000fea0003800000 */
.L_x_7:
[----:B------:R-:W-:Y:S02]  /*0f10*/  ULDC.64 UR4, c[0x0][0x588] ;  /* 0x0001620000047ab9 */ /* 0x000fe40000000a00 */
[----:B------:R-:W-:-:S04]  /*0f20*/  ISETP.NE.U32.AND P0, PT, RZ, UR4, PT ;  /* 0x00000004ff007c0c */ /* 0x000fc8000bf05070 */
[----:B------:R-:W-:-:S13]  /*0f30*/  ISETP.NE.AND.EX P0, PT, RZ, UR5, PT, P0 ;  /* 0x00000005ff007c0c */ /* 0x000fda000bf05300 */
[----:B------:R-:W-:Y:S05]  /*0f40*/  @!P0 BRA `(.L_x_9) ;  /* 0x00000000000c8947 */ /* 0x000fea0003800000 */
[----:B------:R-:W0:Y:S02]  /*0f50*/  LDC.64 R2, c[0x0][0x588] ;  /* 0x00016200ff027b82 */ /* 0x000e240000000a00 */
[----:B0-----:R1:W5:Y:S01]  /*0f60*/  LDG.E R17, desc[UR36][R2.64] ;  /* 0x0000002402117981 */ /* 0x001362000c1e1900 */
[----:B------:R-:W-:Y:S05]  /*0f70*/  BRA `(.L_x_8) ;  /* 0x0000000000087947 */ /* 0x000fea0003800000 */
.L_x_9:
[----:B------:R-:W-:Y:S02]  /*0f80*/  ULDC UR4, c[0x0][0x580] ;  /* 0x0001600000047ab9 */ /* 0x000fe40000000800 */
[----:B------:R-:W-:-:S07]  /*0f90*/  MOV R17, UR4 ;  /* 0x0000000400117c02 */ /* 0x000fce0008000f00 */
.L_x_8:
[----:B------:R-:W-:Y:S02]  /*0fa0*/  ULDC.64 UR4, c[0x0][0x5a0] ;  /* 0x0001680000047ab9 */ /* 0x000fe40000000a00 */
[----:B------:R-:W-:-:S04]  /*0fb0*/  ISETP.NE.U32.AND P0, PT, RZ, UR4, PT ;  /* 0x00000004ff007c0c */ /* 0x000fc8000bf05070 */
[----:B------:R-:W-:-:S13]  /*0fc0*/  ISETP.NE.AND.EX P0, PT, RZ, UR5, PT, P0 ;  /* 0x00000005ff007c0c */ /* 0x000fda000bf05300 */
[----:B------:R-:W-:Y:S05]  /*0fd0*/  @!P0 BRA `(.L_x_10) ;  /* 0x00000000001c8947 */ /* 0x000fea0003800000 */
[----:B01----:R-:W0:Y:S02]  /*0fe0*/  LDC.64 R2, c[0x0][0x5a0] ;  /* 0x00016800ff027b82 */ /* 0x003e240000000a00 */
[----:B0-----:R-:W2:Y:S02]  /*0ff0*/  LDG.E.64 R2, desc[UR36][R2.64] ;  /* 0x0000002402027981 */ /* 0x001ea4000c1e1b00 */
[----:B--2---:R-:W-:-:S04]  /*1000*/  ISETP.NE.U32.AND P0, PT, R2, RZ, PT ;  /* 0x000000ff0200720c */ /* 0x004fc80003f05070 */
[----:B------:R-:W-:-:S13]  /*1010*/  ISETP.NE.AND.EX P0, PT, R3, RZ, PT, P0 ;  /* 0x000000ff0300720c */ /* 0x000fda0003f05300 */
[----:B------:R-:W-:Y:S05]  /*1020*/  @!P0 BRA `(.L_x_10) ;  /* 0x0000000000088947 */ /* 0x000fea0003800000 */
[----:B------:R0:W5:Y:S01]  /*1030*/  LD.E R18, desc[UR36][R2.64] ;  /* 0x0000002402127980 */ /* 0x000162000c101900 */
[----:B------:R-:W-:Y:S05]  /*1040*/  BRA `(.L_x_11) ;  /* 0x0000000000247947 */ /* 0x000fea0003800000 */
.L_x_10:
[----:B------:R-:W-:Y:S02]  /*1050*/  ULDC.64 UR4, c[0x0][0x590] ;  /* 0x0001640000047ab9 */ /* 0x000fe40000000a00 */
[----:B------:R-:W-:-:S04]  /*1060*/  ISETP.NE.U32.AND P0, PT, RZ, UR4, PT ;  /* 0x00000004ff007c0c */ /* 0x000fc8000bf05070 */
[----:B------:R-:W-:-:S13]  /*1070*/  ISETP.NE.AND.EX P0, PT, RZ, UR5, PT, P0 ;  /* 0x00000005ff007c0c */ /* 0x000fda000bf05300 */
[----:B------:R-:W-:Y:S05]  /*1080*/  @!P0 BRA `(.L_x_12) ;  /* 0x00000000000c8947 */ /* 0x000fea0003800000 */
[----:B------:R-:W2:Y:S02]  /*1090*/  LDC.64 R18, c[0x0][0x590] ;  /* 0x00016400ff127b82 */ /* 0x000ea40000000a00 */
[----:B--2---:R2:W5:Y:S01]  /*10a0*/  LDG.E R18, desc[UR36][R18.64] ;  /* 0x0000002412127981 */ /* 0x004562000c1e1900 */
[----:B------:R-:W-:Y:S05]  /*10b0*/  BRA `(.L_x_11) ;  /* 0x0000000000087947 */ /* 0x000fea0003800000 */
.L_x_12:
[----:B------:R-:W-:Y:S02]  /*10c0*/  ULDC UR4, c[0x0][0x584] ;  /* 0x0001610000047ab9 */ /* 0x000fe40000000800 */
[----:B------:R-:W-:-:S07]  /*10d0*/  IMAD.U32 R18, RZ, RZ, UR4 ;  /* 0x00000004ff127e24 */ /* 0x000fce000f8e00ff */
.L_x_11:
[----:B------:R-:W-:-:S13]  /*10e0*/  LOP3.LUT P0, RZ, R0, 0xff, RZ, 0xc0, !PT ;  /* 0x000000ff00ff7812 */ /* 0x000fda000780c0ff */
[----:B------:R-:W-:Y:S05]  /*10f0*/  @!P0 EXIT ;  /* 0x000000000000894d */ /* 0x000fea0003800000 */
[----:B------:R-:W-:Y:S01]  /*1100*/  ULDC UR4, c[0x0][0x28c] ;  /* 0x0000a30000047ab9 */ /* 0x000fe20000000800 */
[----:B------:R-:W-:Y:S01]  /*1110*/  UMOV UR38, URZ ;  /* 0x0000003f00267c82 */ /* 0x000fe20008000000 */
[----:B------:R-:W-:Y:S01]  /*1120*/  UIADD3 UR4, UR4, 0x3f, URZ ;  /* 0x0000003f04047890 */ /* 0x000fe2000fffe03f */
[----:B------:R-:W-:-:S03]  /*1130*/  UMOV UR39, URZ ;  /* 0x0000003f00277c82 */ /* 0x000fc60008000000 */
[----:B------:R-:W-:-:S04]  /*1140*/  USHF.R.S32.HI UR5, URZ, 0x1f, UR4 ;  /* 0x0000001f3f057899 */ /* 0x000fc80008011404 */
[----:B------:R-:W-:-:S04]  /*1150*/  ULEA.HI UR5, UR5, UR4, URZ, 0x6 ;  /* 0x0000000405057291 */ /* 0x000fc8000f8f303f */
[----:B------:R-:W-:-:S12]  /*1160*/  USHF.R.S32.HI UR44, URZ, 0x6, UR5 ;  /* 0x000000063f2c7899 */ /* 0x000fd80008011405 */
.L_x_546:
[----:B------:R-:W3:Y:S01]  /*1170*/  S2R R0, SR_TID.X ;  /* 0x0000000000007919 */ /* 0x000ee20000002100 */
[----:B----4-:R-:W4:Y:S01]  /*1180*/  S2UR UR7, SR_CgaCtaId ;  /* 0x00000000000779c3 */ /* 0x010f220000008800 */
[----:B------:R-:W-:Y:S02]  /*1190*/  UMOV UR6, 0x400 ;  /* 0x0000040000067882 */ /* 0x000fe40000000000 */
[----:B----4-:R-:W-:Y:S01]  /*11a0*/  ULEA UR6, UR7, UR6, 0x18 ;  /* 0x0000000607067291 */ /* 0x010fe2000f8ec03f */
[----:B---3--:R-:W-:-:S04]  /*11b0*/  LOP3.LUT R0, R0, 0x80, RZ, 0xc0, !PT ;  /* 0x0000008000007812 */ /* 0x008fc800078ec0ff */
[----:B------:R-:W-:-:S06]  /*11c0*/  SHF.R.U32.HI R0, RZ, 0x7, R0 ;  /* 0x00000007ff007819 */ /* 0x000fcc0000011600 */
[----:B------:R-:W3:Y:S02]  /*11d0*/  SHFL.IDX PT, R0, R0, RZ, 0x1f ;  /* 0x00001fff00007589 */ /* 0x000ee400000e0000 */
[----:B---3--:R-:W-:-:S13]  /*11e0*/  R2UR UR4, R0 ;  /* 0x00000000000472ca */ /* 0x008fda00000e0000 */
[----:B------:R-:W-:-:S04]  /*11f0*/  ULEA.HI UR5, UR4, UR4, URZ, 0x1 ;  /* 0x0000000404057291 */ /* 0x000fc8000f8f083f */
[----:B------:R-:W-:-:S04]  /*1200*/  ULOP3.LUT UR5, UR5, 0xffffe, URZ, 0xc0, !UPT ;  /* 0x000ffffe05057892 */ /* 0x000fc8000f8ec03f */
[----:B------:R-:W-:-:S03]  /*1210*/  UIADD3 UR5, UR4, -UR5, URZ ;  /* 0x8000000504057290 */ /* 0x000fc6000fffe03f */
[----:B------:R-:W-:Y:S01]  /*1220*/  ULDC UR4, c[0x0][0x28c] ;  /* 0x0000a30000047ab9 */ /* 0x000fe20000000800 */
[----:B------:R-:W-:Y:S01]  /*1230*/  ULEA UR5, UR5, UR6, 0xc ;  /* 0x0000000605057291 */ /* 0x000fe2000f8e603f */
[----:B------:R-:W-:-:S03]  /*1240*/  ISETP.LT.AND P0, PT, RZ, UR4, PT ;  /* 0x00000004ff007c0c */ /* 0x000fc6000bf01270 */
[----:B------:R-:W-:-:S04]  /*1250*/  UIADD3 UR5, UR5, 0x180, URZ ;  /* 0x0000018005057890 */ /* 0x000fc8000fffe03f */
[----:B------:R-:W-:-:S04]  /*1260*/  USHF.R.U32.HI UR5, URZ, 0x4, UR5 ;  /* 0x000000043f057899 */ /* 0x000fc80008011605 */
[----:B------:R-:W-:-:S04]  /*1270*/  ULOP3.LUT UR5, UR5, 0x3fff, URZ, 0xc0, !UPT ;  /* 0x00003fff05057892 */ /* 0x000fc8000f8ec03f */
[----:B------:R-:W-:Y:S01]  /*1280*/  ULOP3.LUT UR45, UR5, 0x10000, URZ, 0xfc, !UPT ;  /* 0x00010000052d7892 */ /* 0x000fe2000f8efc3f */
[----:B0-----:R-:W-:Y:S11]  /*1290*/  @P0 BRA `(.L_x_13) ;  /* 0x0000000000400947 */ /* 0x001ff60003800000 */
[----:B------:R-:W-:Y:S01]  /*12a0*/  MOV R0, 0x0 ;  /* 0x0000000000007802 */ /* 0x000fe20000000f00 */
[----:B------:R-:W-:Y:S01]  /*12b0*/  ULDC.64 UR4, c[0x4][0x68] ;  /* 0x01001a0000047ab9 */ /* 0x000fe20000000a00 */
[----:B------:R-:W-:Y:S01]  /*12c0*/  ULDC.64 UR6, c[0x4][0x8] ;  /* 0x0100020000067ab9 */ /* 0x000fe20000000a00 */
[----:B------:R-:W-:Y:S01]  /*12d0*/  IMAD.U32 R4, RZ, RZ, UR4 ;  /* 0x00000004ff047e24 */ /* 0x000fe2000f8e00ff */
[----:B01----:R0:W1:Y:S01]  /*12e0*/  LDC.64 R2, c[0x4][R0] ;  /* 0x0100000000027b82 */ /* 0x0030620000000a00 */
[----:B------:R-:W-:Y:S01]  /*12f0*/  IMAD.U32 R5, RZ, RZ, UR5 ;  /* 0x00000005ff057e24 */ /* 0x000fe2000f8e00ff */
[----:B------:R-:W-:Y:S01]  /*1300*/  ULDC.64 UR4, c[0x4][0x70] ;  /* 0x01001c0000047ab9 */ /* 0x000fe20000000a00 */
[----:B------:R-:W-:Y:S01]  /*1310*/  IMAD.U32 R10, RZ, RZ, UR6 ;  /* 0x00000006ff0a7e24 */ /* 0x000fe2000f8e00ff */
[----:B------:R-:W-:Y:S01]  /*1320*/  MOV R6, UR4 ;  /* 0x0000000400067c02 */ /* 0x000fe20008000f00 */
[----:B------:R-:W-:Y:S01]  /*1330*/  IMAD.U32 R7, RZ, RZ, UR5 ;  /* 0x00000005ff077e24 */ /* 0x000fe2000f8e00ff */
[----:B------:R-:W-:Y:S01]  /*1340*/  MOV R8, 0x1e1 ;  /* 0x000001e100087802 */ /* 0x000fe20000000f00 */
[----:B------:R-:W-:-:S02]  /*1350*/  IMAD.U32 R11, RZ, RZ, UR7 ;  /* 0x00000007ff0b7e24 */ /* 0x000fc4000f8e00ff */
[----:B------:R-:W-:Y:S02]  /*1360*/  IMAD.MOV.U32 R12, RZ, RZ, 0x1 ;  /* 0x00000001ff0c7424 */ /* 0x000fe400078e00ff */
[----:B0-----:R-:W-:-:S07]  /*1370*/  IMAD.MOV.U32 R13, RZ, RZ, RZ ;  /* 0x000000ffff0d7224 */ /* 0x001fce00078e00ff */
[----:B------:R-:W-:-:S07]  /*1380*/  LEPC R20, `(.L_x_13) ;  /* 0x000000001014794e */ /* 0x000fce0000000000 */
[----:B-12--5:R-:W-:Y:S05]  /*1390*/  CALL.ABS.NOINC R2 ;  /* 0x0000000002007343 */ /* 0x026fea0003c00000 */
.L_x_13:
[----:B------:R-:W-:-:S06]  /*13a0*/  ULOP3.LUT UR4, UR40, 0x1, URZ, 0xfc, !UPT ;  /* 0x0000000128047892 */ /* 0x000fcc000f8efc3f */
[----:B------:R-:W-:-:S05]  /*13b0*/  IMAD.U32 R0, RZ, RZ, UR4 ;  /* 0x00000004ff007e24 */ /* 0x000fca000f8e00ff */
[----:B------:R-:W-:-:S13]  /*13c0*/  ISETP.NE.AND P0, PT, R0, 0x3, PT ;  /* 0x000000030000780c */ /* 0x000fda0003f05270 */
[----:B------:R-:W-:Y:S05]  /*13d0*/  @!P0 BRA `(.L_x_14) ;  /* 0x0000000000048947 */ /* 0x000fea0003800000 */
[----:B------:R-:W-:Y:S01]  /*13e0*/  BPT.TRAP 0x1 ;  /* 0x000000040000795c */ /* 0x000fe20000300000 */
.L_x_14:
[----:B------:R-:W3:Y:S01]  /*13f0*/  S2UR UR5, SR_CgaCtaId ;  /* 0x00000000000579c3 */ /* 0x000ee20000008800 */
[----:B------:R-:W-:Y:S01]  /*1400*/  UMOV UR4, 0x400 ;  /* 0x0000040000047882 */ /* 0x000fe20000000000 */
[----:B01----:R-:W-:Y:S01]  /*1410*/  MOV R3, UR39 ;  /* 0x0000002700037c02 */ /* 0x003fe20008000f00 */
[----:B------:R-:W-:-:S05]  /*1420*/  IMAD.U32 R2, RZ, RZ, UR38 ;  /* 0x00000026ff027e24 */ /* 0x000fca000f8e00ff */
[----:B------:R-:W-:Y:S01]  /*1430*/  SHF.L.U32 R2, R2, 0x1f, RZ ;  /* 0x0000001f02027819 */ /* 0x000fe200000006ff */
[----:B---3--:R-:W-:-:S06]  /*1440*/  ULEA UR4, UR5, UR4, 0x18 ;  /* 0x0000000405047291 */ /* 0x008fcc000f8ec03f */
[----:B------:R-:W-:-:S04]  /*1450*/  IMAD.U32 R0, RZ, RZ, UR4 ;  /* 0x00000004ff007e24 */ /* 0x000fc8000f8e00ff */
[----:B------:R-:W-:-:S04]  /*1460*/  IMAD R3, R3, 0x8, R0 ;  /* 0x0000000803037824 */ /* 0x000fc800078e0200 */
[----:B------:R0:W1:Y:S01]  /*1470*/  SYNCS.PHASECHK.TRANS64.TRYWAIT P1, [R3+URZ], R2 ;  /* 0x00000002030075a7 */ /* 0x000062000802017f */
[----:B------:R-:W-:Y:S05]  /*1480*/  @!P0 BRA `(.L_x_15) ;  /* 0x0000000000048947 */ /* 0x000fea0003800000 */
[----:B------:R-:W-:Y:S01]  /*1490*/  BPT.TRAP 0x1 ;  /* 0x000000040000795c */ /* 0x000fe20000300000 */
.L_x_15:
[----:B-1----:R-:W-:Y:S05]  /*14a0*/  @P1 BRA `(.L_x_16) ;  /* 0x0000000000081947 */ /* 0x002fea0003800000 */
[----:B------:R-:W1:Y:S02]  /*14b0*/  SYNCS.PHASECHK.TRANS64.TRYWAIT P1, [R3+URZ], R2 ;  /* 0x00000002030075a7 */ /* 0x000e64000802017f */
[----:B-1----:R-:W-:Y:S05]  /*14c0*/  @!P1 BRA `(.L_x_17) ;  /* 0x0000012c00fc9947 */ /* 0x002fea0003800000 */
.L_x_16:
[----:B------:R-:W-:-:S04]  /*14d0*/  UISETP.LT.AND UP0, UPT, UR44, 0x1, UPT ;  /* 0x000000012c00788c */ /* 0x000fc8000bf01270 */
[----:B------:R-:W-:-:S06]  /*14e0*/  USEL UR4, UR44, 0x1, UP0 ;  /* 0x000000012c047887 */ /* 0x000fcc0008000000 */
[----:B01----:R-:W-:Y:S01]  /*14f0*/  MOV R3, UR4 ;  /* 0x0000000400037c02 */ /* 0x003fe20008000f00 */
[----:B------:R-:W-:Y:S05]  /*1500*/  WARPSYNC.ALL ;  /* 0x0000000000007948 */ /* 0x000fea0003800000 */
[----:B------:R-:W-:-:S04]  /*1510*/  IADD3 R3, -R3, UR44, RZ ;  /* 0x0000002c03037c10 */ /* 0x000fc8000fffe1ff */
[----:B------:R-:W-:Y:S02]  /*1520*/  ISETP.GE.AND P1, PT, R3, 0x1, PT ;  /* 0x000000010300780c */ /* 0x000fe40003f26270 */
[----:B------:R-:W-:Y:S01]  /*1530*/  R2UR UR4, R0 ;  /* 0x00000000000472ca */ /* 0x000fe200000e0000 */
[----:B------:R-:W-:Y:S01]  /*1540*/  ULEA UR9, UR39, UR45, 0xa ;  /* 0x0000002d27097291 */ /* 0x000fe2000f8e503f */
[----:B------:R-:W-:Y:S01]  /*1550*/  WARPGROUP.ARRIVE ;  /* 0x00000000000079c5 */ /* 0x000fe20000000000 */
[----:B------:R-:W-:Y:S01]  /*1560*/  UMOV UR5, 0x80000020 ;  /* 0x8000002000057882 */ /* 0x000fe20000000000 */
[----:B------:R-:W-:-:S09]  /*1570*/  UMOV UR7, 0x80000020 ;  /* 0x8000002000077882 */ /* 0x000fd20000000000 */
[----:B------:R-:W-:-:S04]  /*1580*/  UIADD3 UR4, UR4, 0x1c180, URZ ;  /* 0x0001c18004047890 */ /* 0x000fc8000fffe03f */
[----:B------:R-:W-:-:S04]  /*1590*/  USHF.R.U32.HI UR4, URZ, 0x4, UR4 ;  /* 0x000000043f047899 */ /* 0x000fc80008011604 */
[----:B------:R-:W-:-:S04]  /*15a0*/  ULOP3.LUT UR4, UR4, 0x3fff, URZ, 0xc0, !UPT ;  /* 0x00003fff04047892 */ /* 0x000fc8000f8ec03f */
[----:B------:R-:W-:-:S03]  /*15b0*/  ULOP3.LUT UR8, UR4, 0x10000, URZ, 0xfc, !UPT ;  /* 0x0001000004087892 */ /* 0x000fc6000f8efc3f */
[----:B------:R-:W-:Y:S01]  /*15c0*/  UMOV UR4, UR9 ;  /* 0x0000000900047c82 */ /* 0x000fe20008000000 */
[----:B------:R-:W-:-:S07]  /*15d0*/  ULEA UR10, UR39, UR8, 0xa ;  /* 0x00000008270a7291 */ /* 0x000fce000f8e503f */
[----:B------:R-:W-:Y:S02]  /*15e0*/  UMOV UR6, UR10 ;  /* 0x0000000a00067c82 */ /* 0x000fe40008000000 */
[----:B------:R-:W-:Y:S01]  /*15f0*/  IGMMA.64x256x32.S8.S8 R24, gdesc[UR4], RZ, !UPT, gsb0 ;  /* 0x06600000041879f1 */ /* 0x000fe2000c0410ff */
[----:B------:R-:W-:Y:S01]  /*1600*/  UIADD3 UR4, UR9, 0x200, URZ ;  /* 0x0000020009047890 */ /* 0x000fe2000fffe03f */
[----:B------:R-:W-:Y:S01]  /*1610*/  UMOV UR5, 0x80000020 ;  /* 0x8000002000057882 */ /* 0x000fe20000000000 */
[----:B------:R-:W-:Y:S02]  /*1620*/  WARPGROUP.DEPBAR.LE gsb0, 0x0 ;  /* 0x00008000000079c5 */ /* 0x000fe40000010000 */
[----:B------:R-:W-:Y:S01]  /*1630*/  STL.64 [R1], R24 ;  /* 0x0000001801007387 */ /* 0x000fe20000100a00 */
[----:B------:R-:W-:Y:S01]  /*1640*/  IMAD.MOV.U32 R235, RZ, RZ, R50 ;  /* 0x000000ffffeb7224 */ /* 0x000fe200078e0032 */
[----:B------:R-:W-:Y:S01]  /*1650*/  MOV R232, R53 ;  /* 0x0000003500e87202 */ /* 0x000fe20000000f00 */
[----:B------:R-:W-:Y:S01]  /*1660*/  IMAD.MOV.U32 R234, RZ, RZ, R51 ;  /* 0x000000ffffea7224 */ /* 0x000fe200078e0033 */
[----:B------:R-:W-:Y:S01]  /*1670*/  STL.64 [R1+0x8], R26 ;  /* 0x0000081a01007387 */ /* 0x000fe20000100a00 */
        /* <DEDUP_REMOVED lines=69> */
[----:B------:R0:W-:Y:S01]  /*1ad0*/  STL.64 [R1+0x60], R48 ;  /* 0x0000603001007387 */ /* 0x0001e20000100a00 */
[----:B------:R-:W-:-:S02]  /*1ae0*/  IMAD.MOV.U32 R183, RZ, RZ, R99 ;  /* 0x000000ffffb77224 */ /* 0x000fc400078e0063 */
[----:B------:R-:W-:Y:S02]  /*1af0*/  IMAD.MOV.U32 R184, RZ, RZ, R100 ;  /* 0x000000ffffb87224 */ /* 0x000fe400078e0064 */
[----:B------:R-:W-:Y:S02]  /*1b00*/  IMAD.MOV.U32 R186, RZ, RZ, R102 ;  /* 0x000000ffffba7224 */ /* 0x000fe400078e0066 */
[----:B------:R-:W-:Y:S02]  /*1b10*/  IMAD.MOV.U32 R187, RZ, RZ, R103 ;  /* 0x000000ffffbb7224 */ /* 0x000fe400078e0067 */
[----:B------:R-:W-:Y:S02]  /*1b20*/  IMAD.MOV.U32 R188, RZ, RZ, R104 ;  /* 0x000000ffffbc7224 */ /* 0x000fe400078e0068 */
[----:B------:R-:W-:Y:S02]  /*1b30*/  IMAD.MOV.U32 R190, RZ, RZ, R106 ;  /* 0x000000ffffbe7224 */ /* 0x000fe400078e006a */
        /* <DEDUP_REMOVED lines=23> */
[----:B--2---:R-:W-:Y:S02]  /*1cb0*/  IMAD.MOV.U32 R19, RZ, RZ, R138 ;  /* 0x000000ffff137224 */ /* 0x004fe400078e008a */
        /* <DEDUP_REMOVED lines=10> */
[----:B0-----:R-:W-:-:S06]  /*1d60*/  WARPGROUP.ARRIVE ;  /* 0x00000000000079c5 */ /* 0x001fcc0000000000 */
[----:B------:R-:W-:Y:S03]  /*1d70*/  IGMMA.64x256x32.S8.S8 R24, gdesc[UR4], RZ, !UPT, gsb0 ;  /* 0x06600000041879f1 */ /* 0x000fe6000c0410ff */
[----:B------:R-:W-:Y:S02]  /*1d80*/  WARPGROUP.DEPBAR.LE gsb0, 0x0 ;  /* 0x00008000000079c5 */ /* 0x000fe40000010000 */
[----:B------:R-:W-:Y:S04]  /*1d90*/  STL.64 [R1+0x2b0], R150 ;  /* 0x0002b09601007387 */ /* 0x000fe80000100a00 */
        /* <DEDUP_REMOVED lines=20> */
[----:B------:R0:W-:Y:S04]  /*1ee0*/  STL.64 [R1+0x208], R108 ;  /* 0x0002086c01007387 */ /* 0x0001e80000100a00 */
[----:B0-----:R-:W2:Y:S04]  /*1ef0*/  LDL.LU R108, [R1] ;  /* 0x00000000016c7983 */ /* 0x001ea80000300800 */
[----:B------:R-:W2:Y:S04]  /*1f00*/  LDL.LU R109, [R1+0x4] ;  /* 0x00000400016d7983 */ /* 0x000ea80000300800 */
        /* <DEDUP_REMOVED lines=23> */
[----:B------:R-:W2:Y:S01]  /*2080*/  LDL.LU R133, [R1+0x64] ;  /* 0x0000640001857983 */ /* 0x000ea20000300800 */
        /* <DEDUP_REMOVED lines=17> */
[----:B------:R-:W-:Y:S01]  /*21a0*/  UIADD3 UR4, UR9, 0x2, URZ ;  /* 0x0000000209047890 */ /* 0x000fe2000fffe03f */
[----:B------:R-:W-:Y:S01]  /*21b0*/  IMAD.MOV.U32 R146, RZ, RZ, R223 ;  /* 0x000000ffff927224 */ /* 0x000fe200078e00df */
[----:B------:R-:W-:Y:S01]  /*21c0*/  UIADD3 UR6, UR10, 0x2, URZ ;  /* 0x000000020a067890 */ /* 0x000fe2000fffe03f */
[----:B------:R-:W-:Y:S01]  /*21d0*/  IMAD.MOV.U32 R148, RZ, RZ, R221 ;  /* 0x000000ffff947224 */ /* 0x000fe200078e00dd */
[----:B------:R-:W-:Y:S01]  /*21e0*/  MOV R221, R20 ;  /* 0x0000001400dd7202 */ /* 0x000fe20000000f00 */
[----:B------:R-:W-:Y:S01]  /*21f0*/  IMAD.MOV.U32 R149, RZ, RZ, R220 ;  /* 0x000000ffff957224 */ /* 0x000fe200078e00dc */
[----:B------:R-:W-:Y:S01]  /*2200*/  UMOV UR5, 0x80000020 ;  /* 0x8000002000057882 */ /* 0x000fe20000000000 */
[----:B------:R-:W-:Y:S01]  /*2210*/  IMAD.MOV.U32 R150, RZ, RZ, R219 ;  /* 0x000000ffff967224 */ /* 0x000fe200078e00db */
[----:B------:R-:W-:Y:S01]  /*2220*/  UMOV UR7, 0x80000020 ;  /* 0x8000002000077882 */ /* 0x000fe20000000000 */
        /* <DEDUP_REMOVED lines=13> */
[----:B------:R-:W-:-:S06]  /*2300*/  IMAD.MOV.U32 R235, RZ, RZ, R2 ;  /* 0x000000ffffeb7224 */ /* 0x000fcc00078e0002 */
[----:B--2---:R-:W-:-:S06]  /*2310*/  WARPGROUP.ARRIVE ;  /* 0x00000000000079c5 */ /* 0x004fcc0000000000 */
[----:B------:R-:W-:Y:S03]  /*2320*/  IGMMA.64x256x32.S8.S8 R108, gdesc[UR4], R108, gsb0 ;  /* 0x06600000046c79f1 */ /* 0x000fe6000804106c */
[----:B------:R-:W-:Y:S02]  /*2330*/  WARPGROUP.DEPBAR.LE gsb0, 0x0 ;  /* 0x00008000000079c5 */ /* 0x000fe40000010000 */
[----:B------:R-:W-:Y:S04]  /*2340*/  STL.64 [R1], R108 ;  /* 0x0000006c01007387 */ /* 0x000fe80000100a00 */
        /* <DEDUP_REMOVED lines=63> */
[----:B0-----:R-:W2:Y:S04]  /*2740*/  LDL.LU.64 R150, [R1+0x2b0] ;  /* 0x0002b00001967983 */ /* 0x001ea80000300a00 */
[----:B------:R-:W2:Y:S04]  /*2750*/  LDL.LU.64 R148, [R1+0x2a8] ;  /* 0x0002a80001947983 */ /* 0x000ea80000300a00 */
        /* <DEDUP_REMOVED lines=19> */
[----:B------:R-:W2:Y:S01]  /*2890*/  LDL.LU.64 R108, [R1+0x208] ;  /* 0x00020800016c7983 */ /* 0x000ea20000300a00 */
[----:B------:R-:W-:Y:S01]  /*28a0*/  UIADD3 UR4, UR9, 0x202, URZ ;  /* 0x0000020209047890 */ /* 0x000fe2000fffe03f */
[----:B------:R-:W-:Y:S01]  /*28b0*/  UMOV UR5, 0x80000020 ;  /* 0x8000002000057882 */ /* 0x000fe20000000000 */
[----:B--2---:R-:W-:-:S07]  /*28c0*/  WARPGROUP.ARRIVE ;  /* 0x00000000000079c5 */ /* 0x004fce0000000000 */
[----:B------:R-:W-:Y:S03]  /*28d0*/  IGMMA.64x256x32.S8.S8 R24, gdesc[UR4], R24, gsb0 ;  /* 0x06600000041879f1 */ /* 0x000fe60008041018 */
[----:B------:R-:W-:Y:S02]  /*28e0*/  WARPGROUP.DEPBAR.LE gsb0, 0x0 ;  /* 0x00008000000079c5 */ /* 0x000fe40000010000 */
[----:B-1----:R-:W-:Y:S05]  /*28f0*/  @!P1 BRA `(.L_x_18) ;  /* 0x0000002000889947 */ /* 0x002fea0003800000 */
[----:B------:R-:W-:Y:S02]  /*2900*/  UIADD3 UR4, UR39, 0x1, URZ ;  /* 0x0000000127047890 */ /* 0x000fe4000fffe03f */
[----:B------:R-:W-:Y:S02]  /*2910*/  UMOV UR10, UR39 ;  /* 0x00000027000a7c82 */ /* 0x000fe40008000000 */
[----:B------:R-:W-:-:S04]  /*2920*/  UISETP.NE.AND UP0, UPT, UR4, 0x7, UPT ;  /* 0x000000070400788c */ /* 0x000fc8000bf05270 */
[----:B------:R-:W-:Y:S02]  /*2930*/  USEL UR5, URZ, 0x1, UP0 ;  /* 0x000000013f057887 */ /* 0x000fe40008000000 */
[----:B------:R-:W-:Y:S02]  /*2940*/  USEL UR9, UR4, URZ, UP0 ;  /* 0x0000003f04097287 */ /* 0x000fe40008000000 */
[----:B------:R-:W-:-:S06]  /*2950*/  ULOP3.LUT UR5, UR38, UR5, URZ, 0x3c, !UPT ;  /* 0x0000000526057292 */ /* 0x000fcc000f8e3c3f */
[----:B------:R-:W-:-:S07]  /*2960*/  IMAD.U32 R2, RZ, RZ, UR5 ;  /* 0x00000005ff027e24 */ /* 0x000fce000f8e00ff */
.L_x_25:
[----:B0-----:R-:W-:Y:S05]  /*2970*/  @!P0 BRA `(.L_x_19) ;  /* 0x0000000000048947 */ /* 0x001fea0003800000 */
[----:B------:R-:W-:Y:S01]  /*2980*/  BPT.TRAP 0x1 ;  /* 0x000000040000795c */ /* 0x000fe20000300000 */
.L_x_19:
[----:B------:R-:W0:Y:S01]  /*2990*/  S2UR UR5, SR_CgaCtaId ;  /* 0x00000000000579c3 */ /* 0x000e220000008800 */
[----:B------:R-:W-:Y:S01]  /*29a0*/  UMOV UR4, 0x400 ;  /* 0x0000040000047882 */ /* 0x000fe20000000000 */
[----:B------:R-:W-:Y:S02]  /*29b0*/  MOV R4, UR9 ;  /* 0x0000000900047c02 */ /* 0x000fe40008000f00 */
[----:B------:R-:W-:Y:S01]  /*29c0*/  SHF.L.U32 R5, R2, 0x1f, RZ ;  /* 0x0000001f02057819 */ /* 0x000fe200000006ff */
[----:B0-----:R-:W-:-:S06]  /*29d0*/  ULEA UR4, UR5, UR4, 0x18 ;  /* 0x0000000405047291 */ /* 0x001fcc000f8ec03f */
[----:B------:R-:W-:-:S04]  /*29e0*/  IMAD.U32 R0, RZ, RZ, UR4 ;  /* 0x00000004ff007e24 */ /* 0x000fc8000f8e00ff */
[----:B------:R-:W-:-:S04]  /*29f0*/  IMAD R4, R4, 0x8, R0 ;  /* 0x0000000804047824 */ /* 0x000fc800078e0200 */
[----:B------:R0:W1:Y:S01]  /*2a00*/  SYNCS.PHASECHK.TRANS64.TRYWAIT P1, [R4+URZ], R5 ;  /* 0x00000005040075a7 */ /* 0x000062000802017f */
[----:B------:R-:W-:Y:S05]  /*2a10*/  @!P0 BRA `(.L_x_20) ;  /* 0x0000000000048947 */ /* 0x000fea0003800000 */
[----:B------:R-:W-:Y:S01]  /*2a20*/  BPT.TRAP 0x1 ;  /* 0x000000040000795c */ /* 0x000fe20000300000 */
.L_x_20:
[----:B-1----:R-:W-:Y:S05]  /*2a30*/  @P1 BRA `(.L_x_21) ;  /* 0x0000000000081947 */ /* 0x002fea0003800000 */
[----:B------:R-:W1:Y:S02]  /*2a40*/  SYNCS.PHASECHK.TRANS64.TRYWAIT P1, [R4+URZ], R5 ;  /* 0x00000005040075a7 */ /* 0x000e64000802017f */
[----:B-1----:R-:W-:Y:S05]  /*2a50*/  @!P1 BRA `(.L_x_22) ;  /* 0x0000011800ac9947 */ /* 0x002fea0003800000 */
.L_x_21:
        /* <DEDUP_REMOVED lines=64> */
[----:B--2---:R-:W2:Y:S04]  /*2e60*/  LDL.LU.64 R24, [R1] ;  /* 0x0000000001187983 */ /* 0x004ea80000300a00 */
        /* <DEDUP_REMOVED lines=63> */
[----:B------:R-:W-:-:S02]  /*3260*/  ULEA UR11, UR9, UR45, 0xa ;  /* 0x0000002d090b7291 */ /* 0x000fc4000f8e503f */
[----:B------:R-:W-:Y:S01]  /*3270*/  ULEA UR12, UR9, UR8, 0xa ;  /* 0x00000008090c7291 */ /* 0x000fe2000f8e503f */
[----:B------:R-:W-:Y:S01]  /*3280*/  UMOV UR5, 0x80000020 ;  /* 0x8000002000057882 */ /* 0x000fe20000000000 */
[----:B------:R-:W-:-:S03]  /*3290*/  UMOV UR7, 0x80000020 ;  /* 0x8000002000077882 */ /* 0x000fc60000000000 */
[----:B------:R-:W-:Y:S02]  /*32a0*/  UMOV UR4, UR11 ;  /* 0x0000000b00047c82 */ /* 0x000fe40008000000 */
[----:B------:R-:W-:Y:S01]  /*32b0*/  UMOV UR6, UR12 ;  /* 0x0000000c00067c82 */ /* 0x000fe20008000000 */
[----:B--2---:R-:W-:-:S06]  /*32c0*/  WARPGROUP.ARRIVE ;  /* 0x00000000000079c5 */ /* 0x004fcc0000000000 */
[----:B------:R-:W-:Y:S03]  /*32d0*/  IGMMA.64x256x32.S8.S8 R24, gdesc[UR4], R24, gsb0 ;  /* 0x06600000041879f1 */ /* 0x000fe60008041018 */
[----:B------:R-:W-:Y:S02]  /*32e0*/  WARPGROUP.DEPBAR.LE gsb0, 0x0 ;  /* 0x00008000000079c5 */ /* 0x000fe40000010000 */
[----:B------:R-:W-:Y:S01]  /*32f0*/  STL.64 [R1], R24 ;  /* 0x0000001801007387 */ /* 0x000fe20000100a00 */
[----:B01----:R-:W-:Y:S01]  /*3300*/  IMAD.MOV.U32 R5, RZ, RZ, R150 ;  /* 0x000000ffff057224 */ /* 0x003fe200078e0096 */
        /* <DEDUP_REMOVED lines=50> */
[----:B------:R0:W-:Y:S01]  /*3630*/  STL [R1+0x68], R50 ;  /* 0x0000683201007387 */ /* 0x0001e20000100800 */
[----:B------:R-:W-:Y:S01]  /*3640*/  IMAD.MOV.U32 R201, RZ, RZ, R117 ;  /* 0x000000ffffc97224 */ /* 0x000fe200078e0075 */
[----:B------:R-:W-:Y:S01]  /*3650*/  MOV R180, R96 ;  /* 0x0000006000b47202 */ /* 0x000fe20000000f00 */
[----:B------:R-:W-:Y:S01]  /*3660*/  IMAD.MOV.U32 R198, RZ, RZ, R114 ;  /* 0x000000ffffc67224 */ /* 0x000fe200078e0072 */
[----:B------:R-:W2:Y:S01]  /*3670*/  LDL.LU.64 R150, [R1+0x4b0] ;  /* 0x0004b00001967983 */ /* 0x000ea20000300a00 */
        /* <DEDUP_REMOVED lines=44> */
[----:B------:R-:W-:-:S02]  /*3940*/  IMAD.MOV.U32 R169, RZ, RZ, R85 ;  /* 0x000000ffffa97224 */ /* 0x000fc400078e0055 */
[----:B------:R-:W-:Y:S01]  /*3950*/  IMAD.MOV.U32 R166, RZ, RZ, R82 ;  /* 0x000000ffffa67224 */ /* 0x000fe200078e0052 */
[----:B------:R-:W2:Y:S01]  /*3960*/  LDL.LU.64 R126, [R1+0x450] ;  /* 0x00045000017e7983 */ /* 0x000ea20000300a00 */
[----:B------:R-:W-:Y:S02]  /*3970*/  IMAD.MOV.U32 R167, RZ, RZ, R83 ;  /* 0x000000ffffa77224 */ /* 0x000fe400078e0053 */
[----:B------:R-:W-:Y:S01]  /*3980*/  IMAD.MOV.U32 R165, RZ, RZ, R81 ;  /* 0x000000ffffa57224 */ /* 0x000fe200078e0051 */
[----:B------:R-:W2:Y:S01]  /*3990*/  LDL.LU.64 R124, [R1+0x448] ;  /* 0x00044800017c7983 */ /* 0x000ea20000300a00 */
[----:B------:R-:W-:Y:S02]  /*39a0*/  IMAD.MOV.U32 R162, RZ, RZ, R78 ;  /* 0x000000ffffa27224 */ /* 0x000fe400078e004e */
        /* <DEDUP_REMOVED lines=140> */
[----:B------:R-:W-:-:S02]  /*4270*/  IMAD.MOV.U32 R145, RZ, RZ, R225 ;  /* 0x000000ffff917224 */ /* 0x000fc400078e00e1 */
[----:B------:R-:W-:Y:S02]  /*4280*/  IMAD.MOV.U32 R146, RZ, RZ, R224 ;  /* 0x000000ffff927224 */ /* 0x000fe400078e00e0 */
[----:B------:R-:W-:Y:S01]  /*4290*/  IMAD.MOV.U32 R148, RZ, RZ, R222 ;  /* 0x000000ffff947224 */ /* 0x000fe200078e00de */
[----:B------:R-:W-:Y:S01]  /*42a0*/  MOV R222, R20 ;  /* 0x0000001400de7202 */ /* 0x000fe20000000f00 */
        /* <DEDUP_REMOVED lines=14> */
[----:B------:R-:W-:Y:S01]  /*4390*/  IMAD.MOV.U32 R235, RZ, RZ, R4 ;  /* 0x000000ffffeb7224 */ /* 0x000fe200078e0004 */
[----:B------:R-:W-:Y:S02]  /*43a0*/  UIADD3 UR4, UR11, 0x2, URZ ;  /* 0x000000020b047890 */ /* 0x000fe4000fffe03f */
[----:B------:R-:W-:Y:S01]  /*43b0*/  UIADD3 UR6, UR12, 0x2, URZ ;  /* 0x000000020c067890 */ /* 0x000fe2000fffe03f */
[----:B------:R-:W-:Y:S01]  /*43c0*/  UMOV UR5, 0x80000020 ;  /* 0x8000002000057882 */ /* 0x000fe20000000000 */
[----:B------:R-:W-:Y:S01]  /*43d0*/  UMOV UR7, 0x80000020 ;  /* 0x8000002000077882 */ /* 0x000fe20000000000 */
        /* <DEDUP_REMOVED lines=95> */
[----:B------:R-:W-:Y:S01]  /*49d0*/  BPT.TRAP 0x1 ;  /* 0x000000040000795c */ /* 0x000fe20000300000 */
.L_x_23:
[----:B------:R-:W-:Y:S01]  /*49e0*/  UISETP.GT.U32.AND UP0, UPT, UR40, 0x1, UPT ;  /* 0x000000012800788c */ /* 0x000fe2000bf04070 */
[----:B------:R-:W-:-:S04]  /*49f0*/  IMAD.U32 R4, RZ, RZ, UR10 ;  /* 0x0000000aff047e24 */ /* 0x000fc8000f8e00ff */
[----:B------:R-:W-:Y:S01]  /*4a00*/  IMAD R4, R4, 0x8, R0 ;  /* 0x0000000804047824 */ /* 0x000fe200078e0200 */
[----:B------:R-:W-:-:S04]  /*4a10*/  PLOP3.LUT P1, PT, PT, PT, UP0, 0x80, 0x0 ;  /* 0x000000000000781c */ /* 0x000fc80003f2f008 */
[----:B------:R-:W-:-:S04]  /*4a20*/  IADD3 R4, R4, 0x38, RZ ;  /* 0x0000003804047810 */ /* 0x000fc80007ffe0ff */
[----:B------:R-:W-:-:S04]  /*4a30*/  PRMT R4, RZ, 0x654, R4 ;  /* 0x00000654ff047816 */ /* 0x000fc80000000004 */
[----:B------:R0:W-:Y:S01]  /*4a40*/  SYNCS.ARRIVE.TRANS64.RED.A1T0 RZ, [R4+URZ], RZ ;  /* 0x000000ff04ff79a7 */ /* 0x0001e2000810043f */
[----:B------:R-:W-:Y:S05]  /*4a50*/  @P1 BRA `(.L_x_24) ;  /* 0x0000000000041947 */ /* 0x000fea0003800000 */
[----:B------:R-:W-:Y:S01]  /*4a60*/  BPT.TRAP 0x1 ;  /* 0x000000040000795c */ /* 0x000fe20000300000 */
.L_x_24:
[----:B------:R-:W-:Y:S01]  /*4a70*/  UIADD3 UR9, UR9, 0x1, URZ ;  /* 0x0000000109097890 */ /* 0x000fe2000fffe03f */
[C---:B------:R-:W-:Y:S01]  /*4a80*/  ISETP.GT.AND P1, PT, R3.reuse, 0x1, PT ;  /* 0x000000010300780c */ /* 0x040fe20003f24270 */
[----:B------:R-:W-:Y:S01]  /*4a90*/  UIADD3 UR10, UR10, 0x1, URZ ;  /* 0x000000010a0a7890 */ /* 0x000fe2000fffe03f */
[----:B------:R-:W-:Y:S01]  /*4aa0*/  VIADD R3, R3, 0xffffffff ;  /* 0xffffffff03037836 */ /* 0x000fe20000000000 */
[----:B------:R-:W-:Y:S02]  /*4ab0*/  UISETP.NE.AND UP0, UPT, UR9, 0x7, UPT ;  /* 0x000000070900788c */ /* 0x000fe4000bf05270 */
[----:B------:R-:W-:Y:S02]  /*4ac0*/  UISETP.NE.AND UP1, UPT, UR10, 0x7, UPT ;  /* 0x000000070a00788c */ /* 0x000fe4000bf25270 */
[----:B------:R-:W-:Y:S02]  /*4ad0*/  USEL UR4, URZ, 0x1, UP0 ;  /* 0x000000013f047887 */ /* 0x000fe40008000000 */
[----:B------:R-:W-:-:S02]  /*4ae0*/  USEL UR9, UR9, URZ, UP0 ;  /* 0x0000003f09097287 */ /* 0x000fc40008000000 */
[----:B------:R-:W-:Y:S02]  /*4af0*/  USEL UR10, UR10, URZ, UP1 ;  /* 0x0000003f0a0a7287 */ /* 0x000fe40008800000 */
[----:B------:R-:W-:Y:S01]  /*4b00*/  LOP3.LUT R2, R2, UR4, RZ, 0x3c, !PT ;  /* 0x0000000402027c12 */ /* 0x000fe2000f8e3cff */
[----:B------:R-:W-:Y:S09]  /*4b10*/  @P1 BRA `(.L_x_25) ;  /* 0xffffffdc00941947 */ /* 0x000ff2000383ffff */
.L_x_18:
[----:B------:R-:W1:Y:S02]  /*4b20*/  LDC R2, c[0x0][0x28c] ;  /* 0x0000a300ff027b82 */ /* 0x000e640000000800 */
[----:B-1----:R-:W-:-:S13]  /*4b30*/  ISETP.GE.AND P1, PT, R2, 0x1, PT ;  /* 0x000000010200780c */ /* 0x002fda0003f26270 */
[----:B------:R-:W-:Y:S05]  /*4b40*/  @!P1 BRA `(.L_x_26) ;  /* 0x00000000004c9947 */ /* 0x000fea0003800000 */
[----:B------:R-:W-:Y:S05]  /*4b50*/  @!P0 BRA `(.L_x_27) ;  /* 0x0000000000048947 */ /* 0x000fea0003800000 */
[----:B------:R-:W-:Y:S01]  /*4b60*/  BPT.TRAP 0x1 ;  /* 0x000000040000795c */ /* 0x000fe20000300000 */
.L_x_27:
[----:B------:R-:W-:-:S04]  /*4b70*/  UISETP.LT.AND UP0, UPT, UR44, 0x1, UPT ;  /* 0x000000012c00788c */ /* 0x000fc8000bf01270 */
[----:B------:R-:W-:Y:S02]  /*4b80*/  USEL UR6, UR44, 0x1, UP0 ;  /* 0x000000012c067887 */ /* 0x000fe40008000000 */
[----:B------:R-:W-:Y:S02]  /*4b90*/  UISETP.GT.U32.AND UP0, UPT, UR40, 0x1, UPT ;  /* 0x000000012800788c */ /* 0x000fe4000bf04070 */
[----:B------:R-:W-:-:S04]  /*4ba0*/  UIADD3 UR6, UR39, UR44, -UR6 ;  /* 0x0000002c27067290 */ /* 0x000fc8000fffe806 */
[----:B------:R-:W-:Y:S01]  /*4bb0*/  UIMAD.WIDE.U32 UR4, UR6, 0x24924925, URZ ;  /* 0x24924925060478a5 */ /* 0x000fe2000f8e003f */
[----:B------:R-:W-:-:S03]  /*4bc0*/  PLOP3.LUT P0, PT, PT, PT, UP0, 0x80, 0x0 ;  /* 0x000000000000781c */ /* 0x000fc60003f0f008 */
[----:B------:R-:W-:-:S04]  /*4bd0*/  UIADD3 UR4, UR6, -UR5, URZ ;  /* 0x8000000506047290 */ /* 0x000fc8000fffe03f */
[----:B------:R-:W-:-:S04]  /*4be0*/  ULEA.HI UR4, UR4, UR5, URZ, 0x1f ;  /* 0x0000000504047291 */ /* 0x000fc8000f8ff83f */
[----:B------:R-:W-:-:S04]  /*4bf0*/  USHF.R.U32.HI UR4, URZ, 0x2, UR4 ;  /* 0x000000023f047899 */ /* 0x000fc80008011604 */
[----:B------:R-:W-:-:S06]  /*4c00*/  UIMAD UR4, UR4, -0x7, UR6 ;  /* 0xfffffff9040478a4 */ /* 0x000fcc000f8e0206 */
[----:B------:R-:W-:-:S04]  /*4c10*/  IMAD.U32 R2, RZ, RZ, UR4 ;  /* 0x00000004ff027e24 */ /* 0x000fc8000f8e00ff */
[----:B------:R-:W-:-:S05]  /*4c20*/  IMAD R0, R2, 0x8, R0 ;  /* 0x0000000802007824 */ /* 0x000fca00078e0200 */
[----:B------:R-:W-:-:S04]  /*4c30*/  IADD3 R0, R0, 0x38, RZ ;  /* 0x0000003800007810 */ /* 0x000fc80007ffe0ff */
[----:B------:R-:W-:-:S04]  /*4c40*/  PRMT R0, RZ, 0x654, R0 ;  /* 0x00000654ff007816 */ /* 0x000fc80000000000 */
[----:B------:R1:W-:Y:S01]  /*4c50*/  SYNCS.ARRIVE.TRANS64.RED.A1T0 RZ, [R0+URZ], RZ ;  /* 0x000000ff00ff79a7 */ /* 0x0003e2000810043f */
[----:B------:R-:W-:Y:S05]  /*4c60*/  @P0 BRA `(.L_x_26) ;  /* 0x0000000000040947 */ /* 0x000fea0003800000 */
[----:B------:R-:W-:Y:S01]  /*4c70*/  BPT.TRAP 0x1 ;  /* 0x000000040000795c */ /* 0x000fe20000300000 */
.L_x_26:
[----:B------:R-:W2:Y:S01]  /*4c80*/  S2R R6, SR_TID.X ;  /* 0x0000000000067919 */ /* 0x000ea20000002100 */
[----:B------:R-:W-:Y:S01]  /*4c90*/  IMAD.MOV.U32 R13, RZ, RZ, 0x6540 ;  /* 0x00006540ff0d7424 */ /* 0x000fe200078e00ff */
[----:B------:R-:W-:Y:S02]  /*4ca0*/  UIMAD.WIDE UR8, UR41, 0x100, URZ ;  /* 0x00000100290878a5 */ /* 0x000fe4000f8e023f */
[----:B------:R-:W-:Y:S01]  /*4cb0*/  USHF.R.S32.HI UR10, URZ, 0x1f, UR43 ;  /* 0x0000001f3f0a7899 */ /* 0x000fe2000801142b */
[----:B------:R-:W-:Y:S01]  /*4cc0*/  ULDC.64 UR6, c[0x0][0x5d0] ;  /* 0x0001740000067ab9 */ /* 0x000fe20000000a00 */
[----:B------:R-:W-:Y:S02]  /*4cd0*/  USHF.L.U32 UR41, UR41, 0x8, URZ ;  /* 0x0000000829297899 */ /* 0x000fe4000800063f */
[----:B------:R-:W-:Y:S02]  /*4ce0*/  UIMAD UR4, UR10, UR6, URZ ;  /* 0x000000060a0472a4 */ /* 0x000fe4000f8e023f */
[----:B------:R-:W-:-:S02]  /*4cf0*/  UIADD3 UR39, UR44, UR39, URZ ;  /* 0x000000272c277290 */ /* 0x000fc4000fffe03f */
[----:B------:R-:W-:Y:S02]  /*4d00*/  UIMAD UR4, UR43, UR7, UR4 ;  /* 0x000000072b0472a4 */ /* 0x000fe4000f8e0204 */
[----:B------:R-:W-:Y:S01]  /*4d10*/  UISETP.GT.U32.AND UP0, UPT, UR39, 0x6, UPT ;  /* 0x000000062700788c */ /* 0x000fe2000bf04070 */
[----:B------:R-:W-:Y:S01]  /*4d20*/  ULDC UR7, c[0x0][0x284] ;  /* 0x0000a10000077ab9 */ /* 0x000fe20000000800 */
[----:B------:R-:W-:Y:S01]  /*4d30*/  UISETP.GE.U32.AND UP1, UPT, UR44, 0x7, UPT ;  /* 0x000000072c00788c */ /* 0x000fe2000bf26070 */
[----:B------:R-:W-:Y:S01]  /*4d40*/  IMAD.U32 R19, RZ, RZ, UR7 ;  /* 0x00000007ff137e24 */ /* 0x000fe2000f8e00ff */
[----:B------:R-:W-:Y:S01]  /*4d50*/  UISETP.LT.U32.AND UP0, UPT, UR44, 0x7, UP0 ;  /* 0x000000072c00788c */ /* 0x000fe20008701070 */
[--C-:B--2---:R-:W-:Y:S01]  /*4d60*/  SHF.R.U32.HI R2, RZ, 0x7, R6.reuse ;  /* 0x00000007ff027819 */ /* 0x104fe20000011606 */
[----:B------:R-:W-:Y:S01]  /*4d70*/  IMAD.SHL.U32 R12, R6, 0x2, RZ ;  /* 0x00000002060c7824 */ /* 0x000fe200078e00ff */
[----:B------:R-:W-:Y:S02]  /*4d80*/  SHF.R.U32.HI R3, RZ, 0x2, R6 ;  /* 0x00000002ff037819 */ /* 0x000fe40000011606 */
[----:B------:R-:W-:-:S02]  /*4d90*/  LOP3.LUT R2, R2, 0x1, RZ, 0xc0, !PT ;  /* 0x0000000102027812 */ /* 0x000fc400078ec0ff */
[----:B0-----:R-:W-:Y:S02]  /*4da0*/  LOP3.LUT R4, R6, 0x60, RZ, 0xc0, !PT ;  /* 0x0000006006047812 */ /* 0x001fe400078ec0ff */
[----:B------:R-:W-:Y:S01]  /*4db0*/  LOP3.LUT R3, R3, 0x7, RZ, 0xc0, !PT ;  /* 0x0000000703037812 */ /* 0x000fe200078ec0ff */
[----:B------:R-:W-:Y:S01]  /*4dc0*/  IMAD.SHL.U32 R158, R2, 0x40, RZ ;  /* 0x00000040029e7824 */ /* 0x000fe200078e00ff */
[----:B------:R-:W-:Y:S02]  /*4dd0*/  LOP3.LUT R12, R12, 0x6, RZ, 0xc0, !PT ;  /* 0x000000060c0c7812 */ /* 0x000fe400078ec0ff */
[----:B------:R-:W-:Y:S02]  /*4de0*/  SHF.R.U32.HI R4, RZ, 0x1, R4 ;  /* 0x00000001ff047819 */ /* 0x000fe40000011604 */
[--C-:B------:R-:W-:Y:S02]  /*4df0*/  LOP3.LUT R158, R158, 0x40, R3.reuse, 0xe2, !PT ;  /* 0x000000409e9e7812 */ /* 0x100fe400078ee203 */
[----:B------:R-:W-:Y:S01]  /*4e00*/  PRMT R12, R12, R13, UR42 ;  /* 0x0000002a0c0c7e16 */ /* 0x000fe2000800000d */
[----:B------:R-:W-:Y:S01]  /*4e10*/  USHF.L.U32 UR42, UR42, 0x8, URZ ;  /* 0x000000082a2a7899 */ /* 0x000fe2000800063f */
[----:B-1----:R-:W-:Y:S01]  /*4e20*/  IADD3 R0, RZ, -R4, -R3 ;  /* 0x80000004ff007210 */ /* 0x002fe20007ffe803 */
[----:B------:R-:W-:Y:S01]  /*4e30*/  IMAD.MOV.U32 R3, RZ, RZ, -0x2 ;  /* 0xfffffffeff037424 */ /* 0x000fe200078e00ff */
[----:B------:R-:W-:-:S02]  /*4e40*/  LOP3.LUT R158, R158, UR8, R4, 0xfe, !PT ;  /* 0x000000089e9e7c12 */ /* 0x000fc4000f8efe04 */
[----:B------:R-:W-:Y:S01]  /*4e50*/  SHF.R.S32.HI R13, RZ, 0x1f, R12 ;  /* 0x0000001fff0d7819 */ /* 0x000fe2000001140c */
[----:B------:R-:W-:Y:S01]  /*4e60*/  IMAD R0, R2, -0x40, R0 ;  /* 0xffffffc002007824 */ /* 0x000fe200078e0200 */
[----:B------:R-:W-:Y:S01]  /*4e70*/  MOV R4, UR6 ;  /* 0x0000000600047c02 */ /* 0x000fe20008000f00 */
[----:B------:R-:W-:Y:S02]  /*4e80*/  ULDC UR6, c[0x0][0x288] ;  /* 0x0000a20000067ab9 */ /* 0x000fe40000000800 */
[----:B------:R-:W-:Y:S01]  /*4e90*/  UISETP.GE.AND UP2, UPT, UR42, UR6, UPT ;  /* 0x000000062a00728c */ /* 0x000fe2000bf46270 */
[----:B------:R-:W-:Y:S01]  /*4ea0*/  IADD3 R19, R19, -UR41, R0 ;  /* 0x8000002913137c10 */ /* 0x000fe2000fffe000 */
[----:B------:R-:W-:Y:S01]  /*4eb0*/  IMAD.WIDE.U32 R4, R4, UR43, R12 ;  /* 0x0000002b04047c25 */ /* 0x000fe2000f8e000c */
[----:B------:R-:W-:Y:S01]  /*4ec0*/  LOP3.LUT R0, R6, 0x3, RZ, 0xc0, !PT ;  /* 0x0000000306007812 */ /* 0x000fe200078ec0ff */
[----:B------:R-:W-:Y:S02]  /*4ed0*/  UISETP.GE.OR UP2, UPT, UR41, UR7, UP2 ;  /* 0x000000072900728c */ /* 0x000fe40009746670 */
[----:B------:R-:W-:Y:S01]  /*4ee0*/  VIADD R5, R5, UR4 ;  /* 0x0000000405057c36 */ /* 0x000fe20008000000 */
[----:B------:R-:W-:Y:S01]  /*4ef0*/  UIMAD.WIDE.U32 UR4, UR39, 0x24924925, URZ ;  /* 0x24924925270478a5 */ /* 0x000fe2000f8e003f */
[----:B------:R-:W-:Y:S01]  /*4f00*/  IMAD R0, R0, R3, UR6 ;  /* 0x0000000600007e24 */ /* 0x000fe2000f8e0203 */
[----:B------:R-:W-:Y:S01]  /*4f10*/  USEL UR6, URZ, 0x1, !UP0 ;  /* 0x000000013f067887 */ /* 0x000fe2000c000000 */
[----:B------:R-:W-:Y:S01]  /*4f20*/  PLOP3.LUT P0, PT, PT, PT, UP2, 0x80, 0x0 ;  /* 0x000000000000781c */ /* 0x000fe20003f0f028 */
[----:B------:R-:W-:-:S02]  /*4f30*/  UIADD3 UR4, UR39, -UR5, URZ ;  /* 0x8000000527047290 */ /* 0x000fc4000fffe03f */
[----:B------:R-:W-:Y:S01]  /*4f40*/  ULOP3.LUT UR38, UR38, UR6, URZ, 0x3c, !UPT ;  /* 0x0000000626267292 */ /* 0x000fe2000f8e3c3f */
[----:B------:R-:W-:Y:S01]  /*4f50*/  IADD3 R0, R0, -UR42, RZ ;  /* 0x8000002a00007c10 */ /* 0x000fe2000fffe0ff */
[----:B------:R-:W-:Y:S01]  /*4f60*/  ULEA.HI UR4, UR4, UR5, URZ, 0x1f ;  /* 0x0000000504047291 */ /* 0x000fe2000f8ff83f */
[----:B------:R-:W-:-:S03]  /*4f70*/  UMOV UR41, 0xffffffff ;  /* 0xffffffff00297882 */ /* 0x000fc60000000000 */
[----:B------:R-:W-:-:S04]  /*4f80*/  USHF.R.U32.HI UR4, URZ, 0x2, UR4 ;  /* 0x000000023f047899 */ /* 0x000fc80008011604 */
[----:B------:R-:W-:Y:S02]  /*4f90*/  @UP1 ULOP3.LUT UR38, UR38, 0x1, UR4, 0x78, !UPT ;  /* 0x0000000126261892 */ /* 0x000fe4000f8e7804 */
[----:B------:R-:W-:Y:S01]  /*4fa0*/  UIMAD UR39, UR4, -0x7, UR39 ;  /* 0xfffffff9042778a4 */ /* 0x000fe2000f8e0227 */
[----:B------:R-:W-:Y:S11]  /*4fb0*/  @P0 BRA `(.L_x_28) ;  /* 0x000000d000f80947 */ /* 0x000ff60003800000 */
[----:B------:R-:W0:Y:S01]  /*4fc0*/  LDC.64 R2, c[0x0][0x5c8] ;  /* 0x00017200ff027b82 */ /* 0x000e220000000a00 */
[----:B------:R-:W-:Y:S01]  /*4fd0*/  ULDC.64 UR4, c[0x0][0x5c0] ;  /* 0x0001700000047ab9 */ /* 0x000fe20000000a00 */
[----:B------:R-:W-:Y:S01]  /*4fe0*/  BSSY B0, `(.L_x_28) ;  /* 0x0000d3b000007945 */ /* 0x000fe20003800000 */
[C---:B0-----:R-:W-:Y:S01]  /*4ff0*/  IMAD R6, R2.reuse, UR9, RZ ;  /* 0x0000000902067c24 */ /* 0x041fe2000f8e02ff */
[----:B------:R-:W-:Y:S01]  /*5000*/  SHF.L.U64.HI R9, R2, 0x3, R3 ;  /* 0x0000000302097819 */ /* 0x000fe20000010203 */
[----:B------:R-:W-:-:S04]  /*5010*/  IMAD.WIDE.U32 R4, R158, R2, R4 ;  /* 0x000000029e047225 */ /* 0x000fc800078e0004 */
[----:B------:R-:W-:Y:S01]  /*5020*/  IMAD R6, R158, R3, R6 ;  /* 0x000000039e067224 */ /* 0x000fe200078e0206 */
[----:B------:R-:W-:Y:S01]  /*5030*/  IADD3 R4, P0, R4, UR4, RZ ;  /* 0x0000000404047c10 */ /* 0x000fe2000ff1e0ff */
[----:B------:R-:W-:Y:S02]  /*5040*/  IMAD.SHL.U32 R8, R2, 0x8, RZ ;  /* 0x0000000802087824 */ /* 0x000fe400078e00ff */
[----:B------:R-:W-:-:S03]  /*5050*/  IMAD.IADD R6, R5, 0x1, R6 ;  /* 0x0000000105067824 */ /* 0x000fc600078e0206 */
[-C--:B------:R-:W-:Y:S02]  /*5060*/  IADD3 R10, P1, R8, R4.reuse, RZ ;  /* 0x00000004080a7210 */ /* 0x080fe40007f3e0ff */
[----:B------:R-:W-:Y:S02]  /*5070*/  IADD3.X R5, R6, UR5, RZ, P0, !PT ;  /* 0x0000000506057c10 */ /* 0x000fe400087fe4ff */
[----:B------:R-:W-:-:S03]  /*5080*/  LEA R6, P0, R2, R4, 0x7 ;  /* 0x0000000402067211 */ /* 0x000fc600078038ff */
[----:B------:R-:W-:Y:S01]  /*5090*/  IMAD.X R11, R9, 0x1, R5, P1 ;  /* 0x00000001090b7824 */ /* 0x000fe200008e0605 */
[----:B------:R-:W-:Y:S02]  /*50a0*/  LEA.HI.X R7, R2, R5, R3, 0x7, P0 ;  /* 0x0000000502077211 */ /* 0x000fe400000f3c03 */
[----:B-----5:R-:W-:Y:S02]  /*50b0*/  ISETP.NE.AND P0, PT, R18, RZ, PT ;  /* 0x000000ff1200720c */ /* 0x020fe40003f05270 */
[----:B------:R-:W-:-:S04]  /*50c0*/  IADD3 R8, P2, R8, R6, RZ ;  /* 0x0000000608087210 */ /* 0x000fc80007f5e0ff */
[----:B------:R-:W-:-:S07]  /*50d0*/  IADD3.X R9, R9, R7, RZ, P2, !PT ;  /* 0x0000000709097210 */ /* 0x000fce00017fe4ff */
[----:B------:R-:W-:Y:S05]  /*50e0*/  @!P0 BRA `(.L_x_29) ;  /* 0x0000009800988947 */ /* 0x000fea0003800000 */
[----:B------:R-:W0:Y:S01]  /*50f0*/  LDC.64 R20, c[0x0][0x5b0] ;  /* 0x00016c00ff147b82 */ /* 0x000e220000000a00 */
[----:B------:R-:W-:Y:S01]  /*5100*/  ULDC.64 UR6, c[0x0][0x5b8] ;  /* 0x00016e0000067ab9 */ /* 0x000fe20000000a00 */
[----:B------:R-:W-:Y:S01]  /*5110*/  ISETP.GE.AND P1, PT, R19, 0x1, PT ;  /* 0x000000011300780c */ /* 0x000fe20003f26270 */
[----:B------:R-:W-:Y:S02]  /*5120*/  UIMAD UR4, UR10, UR6, URZ ;  /* 0x000000060a0472a4 */ /* 0x000fe4000f8e023f */
[----:B------:R-:W-:Y:S01]  /*5130*/  IMAD.U32 R154, RZ, RZ, UR6 ;  /* 0x00000006ff9a7e24 */ /* 0x000fe2000f8e00ff */
[----:B------:R-:W-:Y:S01]  /*5140*/  BSSY B1, `(.L_x_30) ;  /* 0x000000e000017945 */ /* 0x000fe20003800000 */
[----:B------:R-:W-:Y:S01]  /*5150*/  ISETP.LT.OR P2, PT, R0, 0x1, !P1 ;  /* 0x000000010000780c */ /* 0x000fe20004f41670 */
[----:B------:R-:W-:Y:S01]  /*5160*/  UIMAD UR4, UR43, UR7, UR4 ;  /* 0x000000072b0472a4 */ /* 0x000fe2000f8e0204 */
[----:B------:R-:W1:Y:S01]  /*5170*/  LDC.64 R22, c[0x0][0x5a8] ;  /* 0x00016a00ff167b82 */ /* 0x000e620000000a00 */
[----:B------:R-:W-:-:S04]  /*5180*/  IMAD.WIDE.U32 R154, R154, UR43, R12 ;  /* 0x0000002b9a9a7c25 */ /* 0x000fc8000f8e000c */
[----:B------:R-:W-:Y:S02]  /*5190*/  VIADD R153, R155, UR4 ;  /* 0x000000049b997c36 */ /* 0x000fe40008000000 */
[----:B------:R-:W-:Y:S02]  /*51a0*/  IMAD.MOV.U32 R152, RZ, RZ, R154 ;  /* 0x000000ffff987224 */ /* 0x000fe400078e009a */
[----:B0-----:R-:W-:Y:S02]  /*51b0*/  IMAD R159, R20, UR9, RZ ;  /* 0x00000009149f7c24 */ /* 0x001fe4000f8e02ff */
[----:B------:R-:W-:-:S04]  /*51c0*/  IMAD.WIDE.U32 R2, R158, R20, R152 ;  /* 0x000000149e027225 */ /* 0x000fc800078e0098 */
[----:B------:R-:W-:Y:S01]  /*51d0*/  IMAD R159, R158, R21, R159 ;  /* 0x000000159e9f7224 */ /* 0x000fe200078e029f */
[----:B-1----:R-:W-:-:S04]  /*51e0*/  IADD3 R14, P0, R2, R22, RZ ;  /* 0x00000016020e7210 */ /* 0x002fc80007f1e0ff */
[----:B------:R-:W-:Y:S01]  /*51f0*/  IADD3.X R15, R23, R3, R159, P0, !PT ;  /* 0x00000003170f7210 */ /* 0x000fe200007fe49f */
[----:B------:R-:W-:Y:S08]  /*5200*/  @P2 BRA `(.L_x_31) ;  /* 0x0000000000042947 */ /* 0x000ff00003800000 */
[----:B------:R0:W5:Y:S02]  /*5210*/  LDG.E.U8 R16, desc[UR36][R14.64] ;  /* 0x000000240e107981 */ /* 0x000164000c1e1100 */
.L_x_31:
[----:B------:R-:W-:Y:S05]  /*5220*/  BSYNC B1 ;  /* 0x0000000000017941 */ /* 0x000fea0003800000 */
.L_x_30:
[----:B------:R-:W2:Y:S01]  /*5230*/  LDL.LU R3, [R1] ;  /* 0x0000000001037983 */ /* 0x000ea20000300800 */
[----:B-----5:R-:W-:Y:S01]  /*5240*/  LOP3.LUT R2, R16, 0xffff, RZ, 0xc0, !PT ;  /* 0x0000ffff10027812 */ /* 0x020fe200078ec0ff */
[----:B------:R-:W-:Y:S01]  /*5250*/  BSSY B1, `(.L_x_32) ;  /* 0x000000a000017945 */ /* 0x000fe20003800000 */
[----:B------:R-:W-:Y:S02]  /*5260*/  ISETP.LT.OR P0, PT, R0, 0x2, !P1 ;  /* 0x000000020000780c */ /* 0x000fe40004f01670 */
[----:B------:R-:W-:-:S05]  /*5270*/  PRMT R2, R2, 0x8880, RZ ;  /* 0x0000888002027816 */ /* 0x000fca00000000ff */
[----:B------:R-:W-:-:S04]  /*5280*/  IMAD R2, R2, R18, RZ ;  /* 0x0000001202027224 */ /* 0x000fc800078e02ff */
[----:B--2---:R-:W-:-:S05]  /*5290*/  @!P2 IMAD R3, R3, R17, R2 ;  /* 0x000000110303a224 */ /* 0x004fca00078e0202 */
[----:B------:R1:W-:Y:S01]  /*52a0*/  @!P2 STG.E.U8 desc[UR36][R4.64], R3 ;  /* 0x000000030400a986 */ /* 0x0003e2000c101124 */
[----:B------:R-:W-:Y:S05]  /*52b0*/  @P0 BRA `(.L_x_33) ;  /* 0x00000000000c0947 */ /* 0x000fea0003800000 */
[----:B------:R-:W2:Y:S02]  /*52c0*/  LDG.E.U8 R16, desc[UR36][R14.64+0x1] ;  /* 0x000001240e107981 */ /* 0x000ea4000c1e1100 */
[----:B--2---:R-:W-:-:S05]  /*52d0*/  PRMT R2, R16, 0x8880, RZ ;  /* 0x0000888010027816 */ /* 0x004fca00000000ff */
[----:B------:R-:W-:-:S07]  /*52e0*/  IMAD R2, R2, R18, RZ ;  /* 0x0000001202027224 */ /* 0x000fce00078e02ff */
.L_x_33:
[----:B------:R-:W-:Y:S05]  /*52f0*/  BSYNC B1 ;  /* 0x0000000000017941 */ /* 0x000fea0003800000 */
.L_x_32:
[----:B-1----:R-:W2:Y:S01]  /*5300*/  LDL.LU R3, [R1+0x4] ;  /* 0x0000040001037983 */ /* 0x002ea20000300800 */
[C---:B------:R-:W-:Y:S01]  /*5310*/  SHF.L.U64.HI R157, R20.reuse, 0x3, R21 ;  /* 0x00000003149d7819 */ /* 0x040fe20000010215 */
[----:B------:R-:W-:Y:S01]  /*5320*/  BSSY B1, `(.L_x_34) ;  /* 0x000000e000017945 */ /* 0x000fe20003800000 */
[----:B------:R-:W-:-:S05]  /*5330*/  SHF.L.U32 R156, R20, 0x3, RZ ;  /* 0x00000003149c7819 */ /* 0x000fca00000006ff */
[----:B------:R-:W-:-:S04]  /*5340*/  IMAD.WIDE.U32 R12, R158, R20, R156 ;  /* 0x000000149e0c7225 */ /* 0x000fc800078e009c */
[----:B------:R-:W-:Y:S01]  /*5350*/  IMAD.IADD R159, R159, 0x1, R13 ;  /* 0x000000019f9f7824 */ /* 0x000fe200078e020d */
[----:B------:R-:W-:-:S04]  /*5360*/  IADD3 R12, P2, P3, R154, R22, R12 ;  /* 0x000000169a0c7210 */ /* 0x000fc80007b5e00c */
[----:B------:R-:W-:Y:S01]  /*5370*/  IADD3.X R13, R153, R23, R159, P2, P3 ;  /* 0x00000017990d7210 */ /* 0x000fe200017e649f */
[----:B--2---:R-:W-:-:S05]  /*5380*/  @!P0 IMAD R3, R3, R17, R2 ;  /* 0x0000001103038224 */ /* 0x004fca00078e0202 */
[----:B------:R1:W-:Y:S01]  /*5390*/  @!P0 STG.E.U8 desc[UR36][R4.64+0x1], R3 ;  /* 0x0000010304008986 */ /* 0x0003e2000c101124 */
[----:B------:R-:W-:-:S04]  /*53a0*/  ISETP.GE.AND P0, PT, R19, 0x9, PT ;  /* 0x000000091300780c */ /* 0x000fc80003f06270 */
[----:B------:R-:W-:-:S13]  /*53b0*/  ISETP.LT.OR P4, PT, R0, 0x1, !P0 ;  /* 0x000000010000780c */ /* 0x000fda0004781670 */
[----:B-1----:R-:W-:Y:S05]  /*53c0*/  @P4 BRA `(.L_x_35) ;  /* 0x00000000000c4947 */ /* 0x002fea0003800000 */
[----:B------:R-:W2:Y:S02]  /*53d0*/  LDG.E.U8 R16, desc[UR36][R12.64] ;  /* 0x000000240c107981 */ /* 0x000ea4000c1e1100 */
[----:B--2---:R-:W-:-:S05]  /*53e0*/  PRMT R2, R16, 0x8880, RZ ;  /* 0x0000888010027816 */ /* 0x004fca00000000ff */
[----:B------:R-:W-:-:S07]  /*53f0*/  IMAD R2, R2, R18, RZ ;  /* 0x0000001202027224 */ /* 0x000fce00078e02ff */
.L_x_35:
[----:B------:R-:W-:Y:S05]  /*5400*/  BSYNC B1 ;  /* 0x0000000000017941 */ /* 0x000fea0003800000 */
.L_x_34:
[----:B------:R-:W2:Y:S01]  /*5410*/  LDL.LU R3, [R1+0x8] ;  /* 0x0000080001037983 */ /* 0x000ea20000300800 */
[----:B------:R-:W-:Y:S01]  /*5420*/  ISETP.LT.OR P2, PT, R0, 0x2, !P0 ;  /* 0x000000020000780c */ /* 0x000fe20004741670 */
[----:B------:R-:W-:Y:S01]  /*5430*/  BSSY B1, `(.L_x_36) ;  /* 0x0000007000017945 */ /* 0x000fe20003800000 */
[----:B--2---:R-:W-:-:S05]  /*5440*/  @!P4 IMAD R3, R3, R17, R2 ;  /* 0x000000110303c224 */ /* 0x004fca00078e0202 */
[----:B------:R1:W-:Y:S06]  /*5450*/  @!P4 STG.E.U8 desc[UR36][R10.64], R3 ;  /* 0x000000030a00c986 */ /* 0x0003ec000c101124 */
[----:B------:R-:W-:Y:S05]  /*5460*/  @P2 BRA `(.L_x_37) ;  /* 0x00000000000c2947 */ /* 0x000fea0003800000 */
[----:B------:R-:W2:Y:S02]  /*5470*/  LDG.E.U8 R16, desc[UR36][R12.64+0x1] ;  /* 0x000001240c107981 */ /* 0x000ea4000c1e1100 */
[----:B--2---:R-:W-:-:S05]  /*5480*/  PRMT R2, R16, 0x8880, RZ ;  /* 0x0000888010027816 */ /* 0x004fca00000000ff */
[----:B------:R-:W-:-:S07]  /*5490*/  IMAD R2, R2, R18, RZ ;  /* 0x0000001202027224 */ /* 0x000fce00078e02ff */
.L_x_37:
[----:B------:R-:W-:Y:S05]  /*54a0*/  BSYNC B1 ;  /* 0x0000000000017941 */ /* 0x000fea0003800000 */
.L_x_36:
[----:B-1----:R-:W2:Y:S01]  /*54b0*/  LDL.LU R3, [R1+0xc] ;  /* 0x00000c0001037983 */ /* 0x002ea20000300800 */
[----:B------:R-:W-:Y:S01]  /*54c0*/  BSSY B1, `(.L_x_38) ;  /* 0x0000009000017945 */ /* 0x000fe20003800000 */
[----:B------:R-:W-:Y:S01]  /*54d0*/  ISETP.LT.OR P3, PT, R0, 0xa, !P1 ;  /* 0x0000000a0000780c */ /* 0x000fe20004f61670 */
[----:B--2---:R-:W-:-:S05]  /*54e0*/  @!P2 IMAD R3, R3, R17, R2 ;  /* 0x000000110303a224 */ /* 0x004fca00078e0202 */
[----:B------:R1:W-:Y:S01]  /*54f0*/  @!P2 STG.E.U8 desc[UR36][R10.64+0x1], R3 ;  /* 0x000001030a00a986 */ /* 0x0003e2000c101124 */
[----:B------:R-:W-:-:S13]  /*5500*/  ISETP.LT.OR P2, PT, R0, 0x9, !P1 ;  /* 0x000000090000780c */ /* 0x000fda0004f41670 */
[----:B-1----:R-:W-:Y:S05]  /*5510*/  @P2 BRA `(.L_x_39) ;  /* 0x00000000000c2947 */ /* 0x002fea0003800000 */
[----:B------:R-:W2:Y:S02]  /*5520*/  LDG.E.U8 R16, desc[UR36][R14.64+0x8] ;  /* 0x000008240e107981 */ /* 0x000ea4000c1e1100 */
[----:B--2---:R-:W-:-:S05]  /*5530*/  PRMT R2, R16, 0x8880, RZ ;  /* 0x0000888010027816 */ /* 0x004fca00000000ff */
[----:B------:R-:W-:-:S07]  /*5540*/  IMAD R2, R2, R18, RZ ;  /* 0x0000001202027224 */ /* 0x000fce00078e02ff */
.L_x_39:
[----:B------:R-:W-:Y:S05]  /*5550*/  BSYNC B1 ;  /* 0x0000000000017941 */ /* 0x000fea0003800000 */
.L_x_38:
[----:B------:R-:W2:Y:S01]  /*5560*/  LDL.LU R3, [R1+0x10] ;  /* 0x0000100001037983 */ /* 0x000ea20000300800 */
[----:B------:R-:W-:Y:S01]  /*5570*/  BSSY B1, `(.L_x_40) ;  /* 0x0000007000017945 */ /* 0x000fe20003800000 */
[----:B--2---:R-:W-:-:S05]  /*5580*/  @!P2 IMAD R3, R3, R17, R2 ;  /* 0x000000110303a224 */ /* 0x004fca00078e0202 */
[----:B------:R1:W-:Y:S01]  /*5590*/  @!P2 STG.E.U8 desc[UR36][R4.64+0x8], R3 ;  /* 0x000008030400a986 */ /* 0x0003e2000c101124 */
[----:B------:R-:W-:Y:S05]  /*55a0*/  @P3 BRA `(.L_x_41) ;  /* 0x00000000000c3947 */ /* 0x000fea0003800000 */
[----:B------:R-:W2:Y:S02]  /*55b0*/  LDG.E.U8 R16, desc[UR36][R14.64+0x9] ;  /* 0x000009240e107981 */ /* 0x000ea4000c1e1100 */
[----:B--2---:R-:W-:-:S05]  /*55c0*/  PRMT R2, R16, 0x8880, RZ ;  /* 0x0000888010027816 */ /* 0x004fca00000000ff */
[----:B------:R-:W-:-:S07]  /*55d0*/  IMAD R2, R2, R18, RZ ;  /* 0x0000001202027224 */ /* 0x000fce00078e02ff */
.L_x_41:
[----:B------:R-:W-:Y:S05]  /*55e0*/  BSYNC B1 ;  /* 0x0000000000017941 */ /* 0x000fea0003800000 */
.L_x_40:
[----:B-1----:R-:W2:Y:S01]  /*55f0*/  LDL.LU R3, [R1+0x14] ;  /* 0x0000140001037983 */ /* 0x002ea20000300800 */
[C---:B------:R-:W-:Y:S01]  /*5600*/  ISETP.LT.OR P2, PT, R0.reuse, 0x9, !P0 ;  /* 0x000000090000780c */ /* 0x040fe20004741670 */
[----:B------:R-:W-:Y:S01]  /*5610*/  BSSY B1, `(.L_x_42) ;  /* 0x000000b000017945 */ /* 0x000fe20003800000 */
[C---:B------:R-:W-:Y:S02]  /*5620*/  ISETP.LT.OR P4, PT, R0.reuse, 0x11, !P1 ;  /* 0x000000110000780c */ /* 0x040fe40004f81670 */
[C---:B------:R-:W-:Y:S02]  /*5630*/  ISETP.LT.OR P5, PT, R0.reuse, 0x12, !P1 ;  /* 0x000000120000780c */ /* 0x040fe40004fa1670 */
[----:B------:R-:W-:Y:S01]  /*5640*/  ISETP.LT.OR P6, PT, R0, 0x11, !P0 ;  /* 0x000000110000780c */ /* 0x000fe200047c1670 */
[----:B--2---:R-:W-:-:S05]  /*5650*/  @!P3 IMAD R3, R3, R17, R2 ;  /* 0x000000110303b224 */ /* 0x004fca00078e0202 */
[----:B------:R1:W-:Y:S01]  /*5660*/  @!P3 STG.E.U8 desc[UR36][R4.64+0x9], R3 ;  /* 0x000009030400b986 */ /* 0x0003e2000c101124 */
[----:B------:R-:W-:Y:S01]  /*5670*/  ISETP.LT.OR P3, PT, R0, 0xa, !P0 ;  /* 0x0000000a0000780c */ /* 0x000fe20004761670 */
[----:B------:R-:W-:-:S12]  /*5680*/  @P2 BRA `(.L_x_43) ;  /* 0x00000000000c2947 */ /* 0x000fd80003800000 */
[----:B------:R-:W2:Y:S02]  /*5690*/  LDG.E.U8 R16, desc[UR36][R12.64+0x8] ;  /* 0x000008240c107981 */ /* 0x000ea4000c1e1100 */
[----:B--2---:R-:W-:-:S05]  /*56a0*/  PRMT R2, R16, 0x8880, RZ ;  /* 0x0000888010027816 */ /* 0x004fca00000000ff */
[----:B------:R-:W-:-:S07]  /*56b0*/  IMAD R2, R2, R18, RZ ;  /* 0x0000001202027224 */ /* 0x000fce00078e02ff */
.L_x_43:
[----:B------:R-:W-:Y:S05]  /*56c0*/  BSYNC B1 ;  /* 0x0000000000017941 */ /* 0x000fea0003800000 */
.L_x_42:
[----:B-1----:R-:W2:Y:S01]  /*56d0*/  LDL.LU R3, [R1+0x18] ;  /* 0x0000180001037983 */ /* 0x002ea20000300800 */
[----:B------:R-:W-:Y:S01]  /*56e0*/  BSSY B1, `(.L_x_44) ;  /* 0x0000007000017945 */ /* 0x000fe20003800000 */
[----:B--2---:R-:W-:-:S05]  /*56f0*/  @!P2 IMAD R3, R3, R17, R2 ;  /* 0x000000110303a224 */ /* 0x004fca00078e0202 */
[----:B------:R1:W-:Y:S01]  /*5700*/  @!P2 STG.E.U8 desc[UR36][R10.64+0x8], R3 ;  /* 0x000008030a00a986 */ /* 0x0003e2000c101124 */
[----:B------:R-:W-:Y:S05]  /*5710*/  @P3 BRA `(.L_x_45) ;  /* 0x00000000000c3947 */ /* 0x000fea0003800000 */
[----:B------:R-:W2:Y:S02]  /*5720*/  LDG.E.U8 R16, desc[UR36][R12.64+0x9] ;  /* 0x000009240c107981 */ /* 0x000ea4000c1e1100 */
[----:B--2---:R-:W-:-:S05]  /*5730*/  PRMT R2, R16, 0x8880, RZ ;  /* 0x0000888010027816 */ /* 0x004fca00000000ff */
[----:B------:R-:W-:-:S07]  /*5740*/  IMAD R2, R2, R18, RZ ;  /* 0x0000001202027224 */ /* 0x000fce00078e02ff */
.L_x_45:
[----:B------:R-:W-:Y:S05]  /*5750*/  BSYNC B1 ;  /* 0x0000000000017941 */ /* 0x000fea0003800000 */
.L_x_44:
        /* <DEDUP_REMOVED lines=8> */
.L_x_47:
[----:B------:R-:W-:Y:S05]  /*57e0*/  BSYNC B1 ;  /* 0x0000000000017941 */ /* 0x000fea0003800000 */
.L_x_46:
        /* <DEDUP_REMOVED lines=8> */
.L_x_49:
[----:B------:R-:W-:Y:S05]  /*5870*/  BSYNC B1 ;  /* 0x0000000000017941 */ /* 0x000fea0003800000 */
.L_x_48:
        /* <DEDUP_REMOVED lines=8> */
.L_x_51:
[----:B------:R-:W-:Y:S05]  /*5900*/  BSYNC B1 ;  /* 0x0000000000017941 */ /* 0x000fea0003800000 */
.L_x_50:
        /* <DEDUP_REMOVED lines=13> */
.L_x_53:
[----:B------:R-:W-:Y:S05]  /*59e0*/  BSYNC B1 ;  /* 0x0000000000017941 */ /* 0x000fea0003800000 */
.L_x_52:
        /* <DEDUP_REMOVED lines=8> */
.L_x_55:
[----:B------:R-:W-:Y:S05]  /*5a70*/  BSYNC B1 ;  /* 0x0000000000017941 */ /* 0x000fea0003800000 */
.L_x_54:
        /* <DEDUP_REMOVED lines=8> */
.L_x_57:
[----:B------:R-:W-:Y:S05]  /*5b00*/  BSYNC B1 ;  /* 0x0000000000017941 */ /* 0x000fea0003800000 */
.L_x_56:
        /* <DEDUP_REMOVED lines=8> */
.L_x_59:
[----:B------:R-:W-:Y:S05]  /*5b90*/  BSYNC B1 ;  /* 0x0000000000017941 */ /* 0x000fea0003800000 */
.L_x_58:
        /* <DEDUP_REMOVED lines=8> */
.L_x_61:
[----:B------:R-:W-:Y:S05]  /*5c20*/  BSYNC B1 ;  /* 0x0000000000017941 */ /* 0x000fea0003800000 */
.L_x_60:
        /* <DEDUP_REMOVED lines=13> */
.L_x_63:
[----:B------:R-:W-:Y:S05]  /*5d00*/  BSYNC B1 ;  /* 0x0000000000017941 */ /* 0x000fea0003800000 */
.L_x_62:
        /* <DEDUP_REMOVED lines=8> */
.L_x_65:
[----:B------:R-:W-:Y:S05]  /*5d90*/  BSYNC B1 ;  /* 0x0000000000017941 */ /* 0x000fea0003800000 */
.L_x_64:
        /* <DEDUP_REMOVED lines=8> */
.L_x_67:
[----:B------:R-:W-:Y:S05]  /*5e20*/  BSYNC B1 ;  /* 0x0000000000017941 */ /* 0x000fea0003800000 */
.L_x_66:
        /* <DEDUP_REMOVED lines=8> */
.L_x_69:
[----:B------:R-:W-:Y:S05]  /*5eb0*/  BSYNC B1 ;  /* 0x0000000000017941 */ /* 0x000fea0003800000 */
.L_x_68:
        /* <DEDUP_REMOVED lines=8> */
.L_x_71:
[----:B------:R-:W-:Y:S05]  /*5f40*/  BSYNC B1 ;  /* 0x0000000000017941 */ /* 0x000fea0003800000 */
.L_x_70:
        /* <DEDUP_REMOVED lines=13> */
.L_x_73:
[----:B------:R-:W-:Y:S05]  /*6020*/  BSYNC B1 ;  /* 0x0000000000017941 */ /* 0x000fea0003800000 */
.L_x_72:
        /* <DEDUP_REMOVED lines=8> */
.L_x_75:
[----:B------:R-:W-:Y:S05]  /*60b0*/  BSYNC B1 ;  /* 0x0000000000017941 */ /* 0x000fea0003800000 */
.L_x_74:
        /* <DEDUP_REMOVED lines=8> */
.L_x_77:
[----:B------:R-:W-:Y:S05]  /*6140*/  BSYNC B1 ;  /* 0x0000000000017941 */ /* 0x000fea0003800000 */
.L_x_76:
        /* <DEDUP_REMOVED lines=8> */
.L_x_79:
[----:B------:R-:W-:Y:S05]  /*61d0*/  BSYNC B1 ;  /* 0x0000000000017941 */ /* 0x000fea0003800000 */
.L_x_78:
        /* <DEDUP_REMOVED lines=8> */
.L_x_81:
[----:B------:R-:W-:Y:S05]  /*6260*/  BSYNC B1 ;  /* 0x0000000000017941 */ /* 0x000fea0003800000 */
.L_x_80:
        /* <DEDUP_REMOVED lines=13> */
.L_x_83:
[----:B------:R-:W-:Y:S05]  /*6340*/  BSYNC B1 ;  /* 0x0000000000017941 */ /* 0x000fea0003800000 */
.L_x_82:
        /* <DEDUP_REMOVED lines=8> */
.L_x_85:
[----:B------:R-:W-:Y:S05]  /*63d0*/  BSYNC B1 ;  /* 0x0000000000017941 */ /* 0x000fea0003800000 */
.L_x_84:
        /* <DEDUP_REMOVED lines=8> */
.L_x_87:
[----:B------:R-:W-:Y:S05]  /*6460*/  BSYNC B1 ;  /* 0x0000000000017941 */ /* 0x000fea0003800000 */
.L_x_86:
        /* <DEDUP_REMOVED lines=8> */
.L_x_89:
[----:B------:R-:W-:Y:S05]  /*64f0*/  BSYNC B1 ;  /* 0x0000000000017941 */ /* 0x000fea0003800000 */
.L_x_88:
        /* <DEDUP_REMOVED lines=8> */
.L_x_91:
[----:B------:R-:W-:Y:S05]  /*6580*/  BSYNC B1 ;  /* 0x0000000000017941 */ /* 0x000fea0003800000 */
.L_x_90:
        /* <DEDUP_REMOVED lines=13> */
.L_x_93:
[----:B------:R-:W-:Y:S05]  /*6660*/  BSYNC B1 ;  /* 0x0000000000017941 */ /* 0x000fea0003800000 */
.L_x_92:
        /* <DEDUP_REMOVED lines=8> */
.L_x_95:
[----:B------:R-:W-:Y:S05]  /*66f0*/  BSYNC B1 ;  /* 0x0000000000017941 */ /* 0x000fea0003800000 */
.L_x_94:
        /* <DEDUP_REMOVED lines=8> */
.L_x_97:
[----:B------:R-:W-:Y:S05]  /*6780*/  BSYNC B1 ;  /* 0x0000000000017941 */ /* 0x000fea0003800000 */
.L_x_96:
        /* <DEDUP_REMOVED lines=8> */
.L_x_99:
[----:B------:R-:W-:Y:S05]  /*6810*/  BSYNC B1 ;  /* 0x0000000000017941 */ /* 0x000fea0003800000 */
.L_x_98:
        /* <DEDUP_REMOVED lines=8> */
.L_x_101:
[----:B------:R-:W-:Y:S05]  /*68a0*/  BSYNC B1 ;  /* 0x0000000000017941 */ /* 0x000fea0003800000 */
.L_x_100:
        /* <DEDUP_REMOVED lines=13> */
.L_x_103:
[----:B------:R-:W-:Y:S05]  /*6980*/  BSYNC B1 ;  /* 0x0000000000017941 */ /* 0x000fea0003800000 */
.L_x_102:
        /* <DEDUP_REMOVED lines=8> */
.L_x_105:
[----:B------:R-:W-:Y:S05]  /*6a10*/  BSYNC B1 ;  /* 0x0000000000017941 */ /* 0x000fea0003800000 */
.L_x_104:
        /* <DEDUP_REMOVED lines=8> */
.L_x_107:
[----:B------:R-:W-:Y:S05]  /*6aa0*/  BSYNC B1 ;  /* 0x0000000000017941 */ /* 0x000fea0003800000 */
.L_x_106:
        /* <DEDUP_REMOVED lines=8> */
.L_x_109:
[----:B------:R-:W-:Y:S05]  /*6b30*/  BSYNC B1 ;  /* 0x0000000000017941 */ /* 0x000fea0003800000 */
.L_x_108:
        /* <DEDUP_REMOVED lines=8> */
.L_x_111:
[----:B------:R-:W-:Y:S05]  /*6bc0*/  BSYNC B1 ;  /* 0x0000000000017941 */ /* 0x000fea0003800000 */
.L_x_110:
        /* <DEDUP_REMOVED lines=13> */
.L_x_113:
[----:B------:R-:W-:Y:S05]  /*6ca0*/  BSYNC B1 ;  /* 0x0000000000017941 */ /* 0x000fea0003800000 */
.L_x_112:
        /* <DEDUP_REMOVED lines=8> */
.L_x_115:
[----:B------:R-:W-:Y:S05]  /*6d30*/  BSYNC B1 ;  /* 0x0000000000017941 */ /* 0x000fea0003800000 */
.L_x_114:
        /* <DEDUP_REMOVED lines=8> */
.L_x_117:
[----:B------:R-:W-:Y:S05]  /*6dc0*/  BSYNC B1 ;  /* 0x0000000000017941 */ /* 0x000fea0003800000 */
.L_x_116:
        /* <DEDUP_REMOVED lines=8> */
.L_x_119:
[----:B------:R-:W-:Y:S05]  /*6e50*/  BSYNC B1 ;  /* 0x0000000000017941 */ /* 0x000fea0003800000 */
.L_x_118:
        /* <DEDUP_REMOVED lines=8> */
.L_x_121:
[----:B------:R-:W-:Y:S05]  /*6ee0*/  BSYNC B1 ;  /* 0x0000000000017941 */ /* 0x000fea0003800000 */
.L_x_120:
        /* <DEDUP_REMOVED lines=13> */
.L_x_123:
[----:B------:R-:W-:Y:S05]  /*6fc0*/  BSYNC B1 ;  /* 0x0000000000017941 */ /* 0x000fea0003800000 */
.L_x_122:
        /* <DEDUP_REMOVED lines=8> */
.L_x_125:
[----:B------:R-:W-:Y:S05]  /*7050*/  BSYNC B1 ;  /* 0x0000000000017941 */ /* 0x000fea0003800000 */
.L_x_124:
        /* <DEDUP_REMOVED lines=8> */
.L_x_127:
[----:B------:R-:W-:Y:S05]  /*70e0*/  BSYNC B1 ;  /* 0x0000000000017941 */ /* 0x000fea0003800000 */
.L_x_126:
        /* <DEDUP_REMOVED lines=8> */
.L_x_129:
[----:B------:R-:W-:Y:S05]  /*7170*/  BSYNC B1 ;  /* 0x0000000000017941 */ /* 0x000fea0003800000 */
.L_x_128:
        /* <DEDUP_REMOVED lines=8> */
.L_x_131:
[----:B------:R-:W-:Y:S05]  /*7200*/  BSYNC B1 ;  /* 0x0000000000017941 */ /* 0x000fea0003800000 */
.L_x_130:
        /* <DEDUP_REMOVED lines=10> */
[----:B------:R-:W1:Y:S02]  /*72b0*/  LDG.E.U8 R16, desc[UR36][R12.64+0x61] ;  /* 0x000061240c107981 */ /* 0x000e64000c1e1100 */
[----:B-1----:R-:W-:-:S05]  /*72c0*/  PRMT R3, R16, 0x8880, RZ ;  /* 0x0000888010037816 */ /* 0x002fca00000000ff */
[----:B------:R-:W-:-:S07]  /*72d0*/  IMAD R2, R3, R18, RZ ;  /* 0x0000001203027224 */ /* 0x000fce00078e02ff */
.L_x_133:
[----:B------:R-:W-:Y:S05]  /*72e0*/  BSYNC B1 ;  /* 0x0000000000017941 */ /* 0x000fea0003800000 */
.L_x_132:
[----:B-1----:R-:W2:Y:S01]  /*72f0*/  LDL.LU R3, [R1+0xcc] ;  /* 0x0000cc0001037983 */ /* 0x002ea20000300800 */
[----:B------:R-:W-:Y:S01]  /*7300*/  BSSY B1, `(.L_x_134) ;  /* 0x0000007000017945 */ /* 0x000fe20003800000 */
[----:B--2---:R-:W-:-:S05]  /*7310*/  @!P4 IMAD R3, R3, R17, R2 ;  /* 0x000000110303c224 */ /* 0x004fca00078e0202 */
[----:B------:R1:W-:Y:S01]  /*7320*/  @!P4 STG.E.U8 desc[UR36][R10.64+0x61], R3 ;  /* 0x000061030a00c986 */ /* 0x0003e2000c101124 */
[----:B------:R-:W-:Y:S05]  /*7330*/  @P3 BRA `(.L_x_135) ;  /* 0x00000000000c3947 */ /* 0x000fea0003800000 */
[----:B------:R-:W1:Y:S02]  /*7340*/  LDG.E.U8 R16, desc[UR36][R14.64+0x68] ;  /* 0x000068240e107981 */ /* 0x000e64000c1e1100 */
[----:B-1----:R-:W-:-:S05]  /*7350*/  PRMT R3, R16, 0x8880, RZ ;  /* 0x0000888010037816 */ /* 0x002fca00000000ff */
[----:B------:R-:W-:-:S07]  /*7360*/  IMAD R2, R3, R18, RZ ;  /* 0x0000001203027224 */ /* 0x000fce00078e02ff */
.L_x_135:
[----:B------:R-:W-:Y:S05]  /*7370*/  BSYNC B1 ;  /* 0x0000000000017941 */ /* 0x000fea0003800000 */
.L_x_134:
        /* <DEDUP_REMOVED lines=8> */
.L_x_137:
[----:B------:R-:W-:Y:S05]  /*7400*/  BSYNC B1 ;  /* 0x0000000000017941 */ /* 0x000fea0003800000 */
.L_x_136:
        /* <DEDUP_REMOVED lines=8> */
.L_x_139:
[----:B------:R-:W-:Y:S05]  /*7490*/  BSYNC B1 ;  /* 0x0000000000017941 */ /* 0x000fea0003800000 */
.L_x_138:
        /* <DEDUP_REMOVED lines=8> */
.L_x_141:
[----:B------:R-:W-:Y:S05]  /*7520*/  BSYNC B1 ;  /* 0x0000000000017941 */ /* 0x000fea0003800000 */
.L_x_140:
        /* <DEDUP_REMOVED lines=13> */
.L_x_143:
[----:B------:R-:W-:Y:S05]  /*7600*/  BSYNC B1 ;  /* 0x0000000000017941 */ /* 0x000fea0003800000 */
.L_x_142:
        /* <DEDUP_REMOVED lines=8> */
.L_x_145:
[----:B------:R-:W-:Y:S05]  /*7690*/  BSYNC B1 ;  /* 0x0000000000017941 */ /* 0x000fea0003800000 */
.L_x_144:
        /* <DEDUP_REMOVED lines=8> */
.L_x_147:
[----:B------:R-:W-:Y:S05]  /*7720*/  BSYNC B1 ;  /* 0x0000000000017941 */ /* 0x000fea0003800000 */
.L_x_146:
        /* <DEDUP_REMOVED lines=8> */
.L_x_149:
[----:B------:R-:W-:Y:S05]  /*77b0*/  BSYNC B1 ;  /* 0x0000000000017941 */ /* 0x000fea0003800000 */
.L_x_148:
        /* <DEDUP_REMOVED lines=8> */
.L_x_151:
[----:B------:R-:W-:Y:S05]  /*7840*/  BSYNC B1 ;  /* 0x0000000000017941 */ /* 0x000fea0003800000 */
.L_x_150:
        /* <DEDUP_REMOVED lines=13> */
.L_x_153:
[----:B------:R-:W-:Y:S05]  /*7920*/  BSYNC B1 ;  /* 0x0000000000017941 */ /* 0x000fea0003800000 */
.L_x_152:
        /* <DEDUP_REMOVED lines=8> */
.L_x_155:
[----:B------:R-:W-:Y:S05]  /*79b0*/  BSYNC B1 ;  /* 0x0000000000017941 */ /* 0x000fea0003800000 */
.L_x_154:
        /* <DEDUP_REMOVED lines=8> */
.L_x_157:
[----:B------:R-:W-:Y:S05]  /*7a40*/  BSYNC B1 ;  /* 0x0000000000017941 */ /* 0x000fea0003800000 */
.L_x_156:
        /* <DEDUP_REMOVED lines=8> */
.L_x_159:
[----:B------:R-:W-:Y:S05]  /*7ad0*/  BSYNC B1 ;  /* 0x0000000000017941 */ /* 0x000fea0003800000 */
.L_x_158:
        /* <DEDUP_REMOVED lines=8> */
.L_x_161:
[----:B------:R-:W-:Y:S05]  /*7b60*/  BSYNC B1 ;  /* 0x0000000000017941 */ /* 0x000fea0003800000 */
.L_x_160:
        /* <DEDUP_REMOVED lines=13> */
.L_x_163:
[----:B------:R-:W-:Y:S05]  /*7c40*/  BSYNC B1 ;  /* 0x0000000000017941 */ /* 0x000fea0003800000 */
.L_x_162:
        /* <DEDUP_REMOVED lines=8> */
.L_x_165:
[----:B------:R-:W-:Y:S05]  /*7cd0*/  BSYNC B1 ;  /* 0x0000000000017941 */ /* 0x000fea0003800000 */
.L_x_164:
        /* <DEDUP_REMOVED lines=8> */
.L_x_167:
[----:B------:R-:W-:Y:S05]  /*7d60*/  BSYNC B1 ;  /* 0x0000000000017941 */ /* 0x000fea0003800000 */
.L_x_166:
        /* <DEDUP_REMOVED lines=8> */
.L_x_169:
[----:B------:R-:W-:Y:S05]  /*7df0*/  BSYNC B1 ;  /* 0x0000000000017941 */ /* 0x000fea0003800000 */
.L_x_168:
        /* <DEDUP_REMOVED lines=8> */
.L_x_171:
[----:B------:R-:W-:Y:S05]  /*7e80*/  BSYNC B1 ;  /* 0x0000000000017941 */ /* 0x000fea0003800000 */
.L_x_170:
        /* <DEDUP_REMOVED lines=13> */
.L_x_173:
[----:B------:R-:W-:Y:S05]  /*7f60*/  BSYNC B1 ;  /* 0x0000000000017941 */ /* 0x000fea0003800000 */
.L_x_172:
        /* <DEDUP_REMOVED lines=8> */
.L_x_175:
[----:B------:R-:W-:Y:S05]  /*7ff0*/  BSYNC B1 ;  /* 0x0000000000017941 */ /* 0x000fea0003800000 */
.L_x_174:
        /* <DEDUP_REMOVED lines=8> */
.L_x_177:
[----:B------:R-:W-:Y:S05]  /*8080*/  BSYNC B1 ;  /* 0x0000000000017941 */ /* 0x000fea0003800000 */
.L_x_176:
        /* <DEDUP_REMOVED lines=8> */
.L_x_179:
[----:B------:R-:W-:Y:S05]  /*8110*/  BSYNC B1 ;  /* 0x0000000000017941 */ /* 0x000fea0003800000 */
.L_x_178:
        /* <DEDUP_REMOVED lines=8> */
.L_x_181:
[----:B------:R-:W-:Y:S05]  /*81a0*/  BSYNC B1 ;  /* 0x0000000000017941 */ /* 0x000fea0003800000 */
.L_x_180:
        /* <DEDUP_REMOVED lines=13> */
.L_x_183:
[----:B------:R-:W-:Y:S05]  /*8280*/  BSYNC B1 ;  /* 0x0000000000017941 */ /* 0x000fea0003800000 */
.L_x_182:
        /* <DEDUP_REMOVED lines=8> */
.L_x_185:
[----:B------:R-:W-:Y:S05]  /*8310*/  BSYNC B1 ;  /* 0x0000000000017941 */ /* 0x000fea0003800000 */
.L_x_184:
        /* <DEDUP_REMOVED lines=8> */
.L_x_187:
[----:B------:R-:W-:Y:S05]  /*83a0*/  BSYNC B1 ;  /* 0x0000000000017941 */ /* 0x000fea0003800000 */
.L_x_186:
        /* <DEDUP_REMOVED lines=8> */
.L_x_189:
[----:B------:R-:W-:Y:S05]  /*8430*/  BSYNC B1 ;  /* 0x0000000000017941 */ /* 0x000fea0003800000 */
.L_x_188:
        /* <DEDUP_REMOVED lines=8> */
.L_x_191:
[----:B------:R-:W-:Y:S05]  /*84c0*/  BSYNC B1 ;  /* 0x0000000000017941 */ /* 0x000fea0003800000 */
.L_x_190:
        /* <DEDUP_REMOVED lines=13> */
.L_x_193:
[----:B------:R-:W-:Y:S05]  /*85a0*/  BSYNC B1 ;  /* 0x0000000000017941 */ /* 0x000fea0003800000 */
.L_x_192:
        /* <DEDUP_REMOVED lines=8> */
.L_x_195:
[----:B------:R-:W-:Y:S05]  /*8630*/  BSYNC B1 ;  /* 0x0000000000017941 */ /* 0x000fea0003800000 */
.L_x_194:
        /* <DEDUP_REMOVED lines=8> */
.L_x_197:
[----:B------:R-:W-:Y:S05]  /*86c0*/  BSYNC B1 ;  /* 0x0000000000017941 */ /* 0x000fea0003800000 */
.L_x_196:
        /* <DEDUP_REMOVED lines=8> */
.L_x_199:
[----:B------:R-:W-:Y:S05]  /*8750*/  BSYNC B1 ;  /* 0x0000000000017941 */ /* 0x000fea0003800000 */
.L_x_198:
        /* <DEDUP_REMOVED lines=8> */
.L_x_201:
[----:B------:R-:W-:Y:S05]  /*87e0*/  BSYNC B1 ;  /* 0x0000000000017941 */ /* 0x000fea0003800000 */
.L_x_200:
        /* <DEDUP_REMOVED lines=13> */
.L_x_203:
[----:B------:R-:W-:Y:S05]  /*88c0*/  BSYNC B1 ;  /* 0x0000000000017941 */ /* 0x000fea0003800000 */
.L_x_202:
        /* <DEDUP_REMOVED lines=8> */
.L_x_205:
[----:B------:R-:W-:Y:S05]  /*8950*/  BSYNC B1 ;  /* 0x0000000000017941 */ /* 0x000fea0003800000 */
.L_x_204:
        /* <DEDUP_REMOVED lines=8> */
.L_x_207:
[----:B------:R-:W-:Y:S05]  /*89e0*/  BSYNC B1 ;  /* 0x0000000000017941 */ /* 0x000fea0003800000 */
.L_x_206:
        /* <DEDUP_REMOVED lines=8> */
.L_x_209:
[----:B------:R-:W-:Y:S05]  /*8a70*/  BSYNC B1 ;  /* 0x0000000000017941 */ /* 0x000fea0003800000 */
.L_x_208:
        /* <DEDUP_REMOVED lines=8> */
.L_x_211:
[----:B------:R-:W-:Y:S05]  /*8b00*/  BSYNC B1 ;  /* 0x0000000000017941 */ /* 0x000fea0003800000 */
.L_x_210:
        /* <DEDUP_REMOVED lines=13> */
.L_x_213:
[----:B------:R-:W-:Y:S05]  /*8be0*/  BSYNC B1 ;  /* 0x0000000000017941 */ /* 0x000fea0003800000 */
.L_x_212:
        /* <DEDUP_REMOVED lines=8> */
.L_x_215:
[----:B------:R-:W-:Y:S05]  /*8c70*/  BSYNC B1 ;  /* 0x0000000000017941 */ /* 0x000fea0003800000 */
.L_x_214:
        /* <DEDUP_REMOVED lines=8> */
.L_x_217:
[----:B------:R-:W-:Y:S05]  /*8d00*/  BSYNC B1 ;  /* 0x0000000000017941 */ /* 0x000fea0003800000 */
.L_x_216:
        /* <DEDUP_REMOVED lines=8> */
.L_x_219:
[----:B------:R-:W-:Y:S05]  /*8d90*/  BSYNC B1 ;  /* 0x0000000000017941 */ /* 0x000fea0003800000 */
.L_x_218:
        /* <DEDUP_REMOVED lines=8> */
.L_x_221:
[----:B------:R-:W-:Y:S05]  /*8e20*/  BSYNC B1 ;  /* 0x0000000000017941 */ /* 0x000fea0003800000 */
.L_x_220:
        /* <DEDUP_REMOVED lines=13> */
.L_x_223:
[----:B------:R-:W-:Y:S05]  /*8f00*/  BSYNC B1 ;  /* 0x0000000000017941 */ /* 0x000fea0003800000 */
.L_x_222:
        /* <DEDUP_REMOVED lines=8> */
.L_x_225:
[----:B------:R-:W-:Y:S05]  /*8f90*/  BSYNC B1 ;  /* 0x0000000000017941 */ /* 0x000fea0003800000 */
.L_x_224:
        /* <DEDUP_REMOVED lines=8> */
.L_x_227:
[----:B------:R-:W-:Y:S05]  /*9020*/  BSYNC B1 ;  /* 0x0000000000017941 */ /* 0x000fea0003800000 */
.L_x_226:
        /* <DEDUP_REMOVED lines=8> */
.L_x_229:
[----:B------:R-:W-:Y:S05]  /*90b0*/  BSYNC B1 ;  /* 0x0000000000017941 */ /* 0x000fea0003800000 */
.L_x_228:
        /* <DEDUP_REMOVED lines=8> */
.L_x_231:
[----:B------:R-:W-:Y:S05]  /*9140*/  BSYNC B1 ;  /* 0x0000000000017941 */ /* 0x000fea0003800000 */
.L_x_230:
        /* <DEDUP_REMOVED lines=13> */
.L_x_233:
[----:B------:R-:W-:Y:S05]  /*9220*/  BSYNC B1 ;  /* 0x0000000000017941 */ /* 0x000fea0003800000 */
.L_x_232:
        /* <DEDUP_REMOVED lines=8> */
.L_x_235:
[----:B------:R-:W-:Y:S05]  /*92b0*/  BSYNC B1 ;  /* 0x0000000000017941 */ /* 0x000fea0003800000 */
.L_x_234:
        /* <DEDUP_REMOVED lines=8> */
.L_x_237:
[----:B------:R-:W-:Y:S05]  /*9340*/  BSYNC B1 ;  /* 0x0000000000017941 */ /* 0x000fea0003800000 */
.L_x_236:
        /* <DEDUP_REMOVED lines=8> */
.L_x_239:
[----:B------:R-:W-:Y:S05]  /*93d0*/  BSYNC B1 ;  /* 0x0000000000017941 */ /* 0x000fea0003800000 */
.L_x_238:
        /* <DEDUP_REMOVED lines=8> */
.L_x_241:
[----:B------:R-:W-:Y:S05]  /*9460*/  BSYNC B1 ;  /* 0x0000000000017941 */ /* 0x000fea0003800000 */
.L_x_240:
        /* <DEDUP_REMOVED lines=13> */
.L_x_243:
[----:B------:R-:W-:Y:S05]  /*9540*/  BSYNC B1 ;  /* 0x0000000000017941 */ /* 0x000fea0003800000 */
.L_x_242:
        /* <DEDUP_REMOVED lines=8> */
.L_x_245:
[----:B------:R-:W-:Y:S05]  /*95d0*/  BSYNC B1 ;  /* 0x0000000000017941 */ /* 0x000fea0003800000 */
.L_x_244:
        /* <DEDUP_REMOVED lines=8> */
.L_x_247:
[----:B------:R-:W-:Y:S05]  /*9660*/  BSYNC B1 ;  /* 0x0000000000017941 */ /* 0x000fea0003800000 */
.L_x_246:
        /* <DEDUP_REMOVED lines=8> */
.L_x_249:
[----:B------:R-:W-:Y:S05]  /*96f0*/  BSYNC B1 ;  /* 0x0000000000017941 */ /* 0x000fea0003800000 */
.L_x_248:
        /* <DEDUP_REMOVED lines=8> */
.L_x_251:
[----:B------:R-:W-:Y:S05]  /*9780*/  BSYNC B1 ;  /* 0x0000000000017941 */ /* 0x000fea0003800000 */
.L_x_250:
        /* <DEDUP_REMOVED lines=13> */
.L_x_253:
[----:B------:R-:W-:Y:S05]  /*9860*/  BSYNC B1 ;  /* 0x0000000000017941 */ /* 0x000fea0003800000 */
.L_x_252:
        /* <DEDUP_REMOVED lines=8> */
.L_x_255:
[----:B------:R-:W-:Y:S05]  /*98f0*/  BSYNC B1 ;  /* 0x0000000000017941 */ /* 0x000fea0003800000 */
.L_x_254:
        /* <DEDUP_REMOVED lines=8> */
.L_x_257:
[----:B------:R-:W-:Y:S05]  /*9980*/  BSYNC B1 ;  /* 0x0000000000017941 */ /* 0x000fea0003800000 */
.L_x_256:
        /* <DEDUP_REMOVED lines=8> */
.L_x_259:
[----:B------:R-:W-:Y:S05]  /*9a10*/  BSYNC B1 ;  /* 0x0000000000017941 */ /* 0x000fea0003800000 */
.L_x_258:
        /* <DEDUP_REMOVED lines=8> */
.L_x_261:
[----:B------:R-:W-:Y:S05]  /*9aa0*/  BSYNC B1 ;  /* 0x0000000000017941 */ /* 0x000fea0003800000 */
.L_x_260:
        /* <DEDUP_REMOVED lines=13> */
.L_x_263:
[----:B------:R-:W-:Y:S05]  /*9b80*/  BSYNC B1 ;  /* 0x0000000000017941 */ /* 0x000fea0003800000 */
.L_x_262:
        /* <DEDUP_REMOVED lines=8> */
.L_x_265:
[----:B------:R-:W-:Y:S05]  /*9c10*/  BSYNC B1 ;  /* 0x0000000000017941 */ /* 0x000fea0003800000 */
.L_x_264:
        /* <DEDUP_REMOVED lines=8> */
.L_x_267:
[----:B------:R-:W-:Y:S05]  /*9ca0*/  BSYNC B1 ;  /* 0x0000000000017941 */ /* 0x000fea0003800000 */
.L_x_266:
        /* <DEDUP_REMOVED lines=8> */
.L_x_269:
[----:B------:R-:W-:Y:S05]  /*9d30*/  BSYNC B1 ;  /* 0x0000000000017941 */ /* 0x000fea0003800000 */
.L_x_268:
        /* <DEDUP_REMOVED lines=8> */
.L_x_271:
[----:B------:R-:W-:Y:S05]  /*9dc0*/  BSYNC B1 ;  /* 0x0000000000017941 */ /* 0x000fea0003800000 */
.L_x_270:
[----:B-1----:R-:W2:Y:S01]  /*9dd0*/  LDL.LU R3, [R1+0x1e0] ;  /* 0x0001e00001037983 */ /* 0x002ea20000300800 */
[C---:B------:R-:W-:Y:S01]  /*9de0*/  ISETP.LT.OR P2, PT, R0.reuse, 0xf2, !P1 ;  /* 0x000000f20000780c */ /* 0x040fe20004f41670 */
[----:B------:R-:W-:Y:S01]  /*9df0*/  BSSY B1, `(.L_x_272) ;  /* 0x000000c000017945 */ /* 0x000fe20003800000 */
[----:B------:R-:W-:Y:S02]  /*9e00*/  ISETP.LT.OR P6, PT, R0, 0xf9, !P1 ;  /* 0x000000f90000780c */ /* 0x000fe40004fc1670 */
[----:B------:R-:W-:Y:S02]  /*9e10*/  IADD3 R161, P3, R158, 0x80, RZ ;  /* 0x000000809ea17810 */ /* 0x000fe40007f7e0ff */
        /* <DEDUP_REMOVED lines=9> */
.L_x_273:
[----:B------:R-:W-:Y:S05]  /*9eb0*/  BSYNC B1 ;  /* 0x0000000000017941 */ /* 0x000fea0003800000 */
.L_x_272:
        /* <DEDUP_REMOVED lines=8> */
.L_x_275:
[----:B------:R-:W-:Y:S05]  /*9f40*/  BSYNC B1 ;  /* 0x0000000000017941 */ /* 0x000fea0003800000 */
.L_x_274:
        /* <DEDUP_REMOVED lines=8> */
.L_x_277:
[----:B------:R-:W-:Y:S05]  /*9fd0*/  BSYNC B1 ;  /* 0x0000000000017941 */ /* 0x000fea0003800000 */
.L_x_276:
        /* <DEDUP_REMOVED lines=8> */
.L_x_279:
[----:B------:R-:W-:Y:S05]  /*a060*/  BSYNC B1 ;  /* 0x0000000000017941 */ /* 0x000fea0003800000 */
.L_x_278:
[----:B-1----:R-:W2:Y:S01]  /*a070*/  LDL.LU R3, [R1+0x1f0] ;  /* 0x0001f00001037983 */ /* 0x002ea20000300800 */
[----:B------:R-:W-:Y:S01]  /*a080*/  BSSY B1, `(.L_x_280) ;  /* 0x0000008000017945 */ /* 0x000fe20003800000 */
[----:B------:R-:W-:-:S04]  /*a090*/  IMAD.WIDE.U32 R158, R161, R20, R156 ;  /* 0x00000014a19e7225 */ /* 0x000fc800078e009c */
[----:B--2---:R-:W-:-:S05]  /*a0a0*/  @!P6 IMAD R3, R3, R17, R2 ;  /* 0x000000110303e224 */ /* 0x004fca00078e0202 */
[----:B------:R1:W-:Y:S01]  /*a0b0*/  @!P6 STG.E.U8 desc[UR36][R4.64+0xf8], R3 ;  /* 0x0000f8030400e986 */ /* 0x0003e2000c101124 */
[----:B------:R-:W-:Y:S05]  /*a0c0*/  @P1 BRA `(.L_x_281) ;  /* 0x00000000000c1947 */ /* 0x000fea0003800000 */
[----:B------:R-:W1:Y:S02]  /*a0d0*/  LDG.E.U8 R16, desc[UR36][R14.64+0xf9] ;  /* 0x0000f9240e107981 */ /* 0x000e64000c1e1100 */
[----:B-1----:R-:W-:-:S05]  /*a0e0*/  PRMT R3, R16, 0x8880, RZ ;  /* 0x0000888010037816 */ /* 0x002fca00000000ff */
[----:B------:R-:W-:-:S07]  /*a0f0*/  IMAD R2, R3, R18, RZ ;  /* 0x0000001203027224 */ /* 0x000fce00078e02ff */
.L_x_281:
[----:B------:R-:W-:Y:S05]  /*a100*/  BSYNC B1 ;  /* 0x0000000000017941 */ /* 0x000fea0003800000 */
.L_x_280:
[----:B-1----:R-:W2:Y:S01]  /*a110*/  LDL.LU R3, [R1+0x1f4] ;  /* 0x0001f40001037983 */ /* 0x002ea20000300800 */
[----:B------:R-:W-:Y:S01]  /*a120*/  IMAD.WIDE.U32 R156, R161, R20, R152 ;  /* 0x00000014a19c7225 */ /* 0x000fe200078e0098 */
[----:B------:R-:W-:Y:S01]  /*a130*/  ISETP.GE.AND P2, PT, R19, 0x81, PT ;  /* 0x000000811300780c */ /* 0x000fe20003f46270 */
[----:B------:R-:W-:Y:S01]  /*a140*/  BSSY B1, `(.L_x_282) ;  /* 0x000000e000017945 */ /* 0x000fe20003800000 */
[-C--:B------:R-:W-:Y:S01]  /*a150*/  IADD3 R154, P5, P4, R154, R22.reuse, R158 ;  /* 0x000000169a9a7210 */ /* 0x080fe20007cbe09e */
[----:B0-----:R-:W-:Y:S01]  /*a160*/  IMAD.X R15, RZ, RZ, UR9, P3 ;  /* 0x00000009ff0f7e24 */ /* 0x001fe200098e06ff */
[----:B------:R-:W-:Y:S02]  /*a170*/  ISETP.LT.OR P6, PT, R0, 0x1, !P2 ;  /* 0x000000010000780c */ /* 0x000fe400057c1670 */
[----:B------:R-:W-:Y:S01]  /*a180*/  IADD3 R14, P3, R156, R22, RZ ;  /* 0x000000169c0e7210 */ /* 0x000fe20007f7e0ff */
[----:B------:R-:W-:Y:S02]  /*a190*/  IMAD R20, R15, R20, RZ ;  /* 0x000000140f147224 */ /* 0x000fe400078e02ff */
[----:B--2---:R-:W-:-:S05]  /*a1a0*/  @!P1 IMAD R3, R3, R17, R2 ;  /* 0x0000001103039224 */ /* 0x004fca00078e0202 */
[----:B------:R0:W-:Y:S01]  /*a1b0*/  @!P1 STG.E.U8 desc[UR36][R4.64+0xf9], R3 ;  /* 0x0000f90304009986 */ /* 0x0001e2000c101124 */
[C---:B------:R-:W-:Y:S02]  /*a1c0*/  ISETP.LT.OR P1, PT, R0.reuse, 0xf9, !P0 ;  /* 0x000000f90000780c */ /* 0x040fe40004721670 */
[----:B------:R-:W-:-:S11]  /*a1d0*/  ISETP.LT.OR P0, PT, R0, 0xfa, !P0 ;  /* 0x000000fa0000780c */ /* 0x000fd60004701670 */
[----:B0-----:R-:W-:Y:S05]  /*a1e0*/  @P1 BRA `(.L_x_283) ;  /* 0x00000000000c1947 */ /* 0x001fea0003800000 */
[----:B------:R-:W2:Y:S02]  /*a1f0*/  LDG.E.U8 R16, desc[UR36][R12.64+0xf8] ;  /* 0x0000f8240c107981 */ /* 0x000ea4000c1e1100 */
[----:B--2---:R-:W-:-:S05]  /*a200*/  PRMT R3, R16, 0x8880, RZ ;  /* 0x0000888010037816 */ /* 0x004fca00000000ff */
[----:B------:R-:W-:-:S07]  /*a210*/  IMAD R2, R3, R18, RZ ;  /* 0x0000001203027224 */ /* 0x000fce00078e02ff */
.L_x_283:
[----:B------:R-:W-:Y:S05]  /*a220*/  BSYNC B1 ;  /* 0x0000000000017941 */ /* 0x000fea0003800000 */
.L_x_282:
[----:B------:R-:W2:Y:S01]  /*a230*/  LDL.LU R3, [R1+0x1f8] ;  /* 0x0001f80001037983 */ /* 0x000ea20000300800 */
[----:B------:R-:W-:Y:S01]  /*a240*/  BSSY B1, `(.L_x_284) ;  /* 0x0000008000017945 */ /* 0x000fe20003800000 */
[----:B------:R-:W-:Y:S02]  /*a250*/  IMAD R21, R161, R21, R20 ;  /* 0x00000015a1157224 */ /* 0x000fe400078e0214 */
[----:B--2---:R-:W-:-:S05]  /*a260*/  @!P1 IMAD R3, R3, R17, R2 ;  /* 0x0000001103039224 */ /* 0x004fca00078e0202 */
[----:B------:R0:W-:Y:S01]  /*a270*/  @!P1 STG.E.U8 desc[UR36][R10.64+0xf8], R3 ;  /* 0x0000f8030a009986 */ /* 0x0001e2000c101124 */
[----:B------:R-:W-:Y:S05]  /*a280*/  @P0 BRA `(.L_x_285) ;  /* 0x00000000000c0947 */ /* 0x000fea0003800000 */
[----:B------:R-:W0:Y:S02]  /*a290*/  LDG.E.U8 R16, desc[UR36][R12.64+0xf9] ;  /* 0x0000f9240c107981 */ /* 0x000e24000c1e1100 */
[----:B0-----:R-:W-:-:S05]  /*a2a0*/  PRMT R3, R16, 0x8880, RZ ;  /* 0x0000888010037816 */ /* 0x001fca00000000ff */
[----:B------:R-:W-:-:S07]  /*a2b0*/  IMAD R2, R3, R18, RZ ;  /* 0x0000001203027224 */ /* 0x000fce00078e02ff */
.L_x_285:
[----:B------:R-:W-:Y:S05]  /*a2c0*/  BSYNC B1 ;  /* 0x0000000000017941 */ /* 0x000fea0003800000 */
.L_x_284:
[----:B0-----:R-:W2:Y:S01]  /*a2d0*/  LDL.LU R3, [R1+0x1fc] ;  /* 0x0001fc0001037983 */ /* 0x001ea20000300800 */
[----:B------:R-:W-:Y:S01]  /*a2e0*/  BSSY B1, `(.L_x_286) ;  /* 0x0000009000017945 */ /* 0x000fe20003800000 */
[----:B------:R-:W-:Y:S01]  /*a2f0*/  IADD3.X R15, R23, R157, R21, P3, !PT ;  /* 0x0000009d170f7210 */ /* 0x000fe20001ffe415 */
[----:B------:R-:W-:Y:S02]  /*a300*/  IMAD.IADD R158, R21, 0x1, R159 ;  /* 0x00000001159e7824 */ /* 0x000fe400078e029f */
[----:B--2---:R-:W-:-:S05]  /*a310*/  @!P0 IMAD R3, R3, R17, R2 ;  /* 0x0000001103038224 */ /* 0x004fca00078e0202 */
[----:B------:R0:W-:Y:S01]  /*a320*/  @!P0 STG.E.U8 desc[UR36][R10.64+0xf9], R3 ;  /* 0x0000f9030a008986 */ /* 0x0001e2000c101124 */
[----:B------:R-:W-:Y:S05]  /*a330*/  @P6 BRA `(.L_x_287) ;  /* 0x00000000000c6947 */ /* 0x000fea0003800000 */
[----:B------:R-:W0:Y:S02]  /*a340*/  LDG.E.U8 R16, desc[UR36][R14.64] ;  /* 0x000000240e107981 */ /* 0x000e24000c1e1100 */
[----:B0-----:R-:W-:-:S05]  /*a350*/  PRMT R3, R16, 0x8880, RZ ;  /* 0x0000888010037816 */ /* 0x001fca00000000ff */
[----:B------:R-:W-:-:S07]  /*a360*/  IMAD R2, R3, R18, RZ ;  /* 0x0000001203027224 */ /* 0x000fce00078e02ff */
.L_x_287:
[----:B------:R-:W-:Y:S05]  /*a370*/  BSYNC B1 ;  /* 0x0000000000017941 */ /* 0x000fea0003800000 */
.L_x_286:
[----:B------:R-:W-:Y:S01]  /*a380*/  ISETP.LT.OR P3, PT, R0, 0x2, !P2 ;  /* 0x000000020000780c */ /* 0x000fe20005761670 */
[----:B0-----:R-:W-:Y:S01]  /*a390*/  @!P6 IMAD R3, R24, R17, R2 ;  /* 0x000000111803e224 */ /* 0x001fe200078e0202 */
[----:B------:R-:W-:Y:S01]  /*a3a0*/  ISETP.GE.AND P0, PT, R19, 0x89, PT ;  /* 0x000000891300780c */ /* 0x000fe20003f06270 */
[----:B------:R-:W-:Y:S01]  /*a3b0*/  BSSY B1, `(.L_x_288) ;  /* 0x000000b000017945 */ /* 0x000fe20003800000 */
[----:B------:R-:W-:Y:S02]  /*a3c0*/  IADD3.X R155, R153, R23, R158, P5, P4 ;  /* 0x00000017999b7210 */ /* 0x000fe40002fe849e */
[----:B------:R0:W-:Y:S01]  /*a3d0*/  @!P6 STG.E.U8 desc[UR36][R6.64], R3 ;  /* 0x000000030600e986 */ /* 0x0001e2000c101124 */
[C---:B------:R-:W-:Y:S02]  /*a3e0*/  ISETP.LT.OR P4, PT, R0.reuse, 0x1, !P0 ;  /* 0x000000010000780c */ /* 0x040fe40004781670 */
[C---:B------:R-:W-:Y:S02]  /*a3f0*/  ISETP.LT.OR P5, PT, R0.reuse, 0x2, !P0 ;  /* 0x000000020000780c */ /* 0x040fe400047a1670 */
[----:B------:R-:W-:-:S02]  /*a400*/  ISETP.LT.OR P6, PT, R0, 0x9, !P2 ;  /* 0x000000090000780c */ /* 0x000fc400057c1670 */
[----:B------:R-:W-:Y:S01]  /*a410*/  ISETP.LT.OR P1, PT, R0, 0xa, !P2 ;  /* 0x0000000a0000780c */ /* 0x000fe20005721670 */
[----:B------:R-:W-:-:S12]  /*a420*/  @P3 BRA `(.L_x_289) ;  /* 0x00000000000c3947 */ /* 0x000fd80003800000 */
[----:B------:R-:W0:Y:S02]  /*a430*/  LDG.E.U8 R16, desc[UR36][R14.64+0x1] ;  /* 0x000001240e107981 */ /* 0x000e24000c1e1100 */
[----:B0-----:R-:W-:-:S05]  /*a440*/  PRMT R3, R16, 0x8880, RZ ;  /* 0x0000888010037816 */ /* 0x001fca00000000ff */
[----:B------:R-:W-:-:S07]  /*a450*/  IMAD R2, R3, R18, RZ ;  /* 0x0000001203027224 */ /* 0x000fce00078e02ff */
.L_x_289:
[----:B------:R-:W-:Y:S05]  /*a460*/  BSYNC B1 ;  /* 0x0000000000017941 */ /* 0x000fea0003800000 */
.L_x_288:
[----:B------:R-:W-:Y:S01]  /*a470*/  @!P3 IMAD R25, R25, R17, R2 ;  /* 0x000000111919b224 */ /* 0x000fe200078e0202 */
[----:B------:R-:W-:Y:S04]  /*a480*/  BSSY B1, `(.L_x_290) ;  /* 0x0000006000017945 */ /* 0x000fe80003800000 */
[----:B------:R1:W-:Y:S01]  /*a490*/  @!P3 STG.E.U8 desc[UR36][R6.64+0x1], R25 ;  /* 0x000001190600b986 */ /* 0x0003e2000c101124 */
[----:B------:R-:W-:Y:S05]  /*a4a0*/  @P4 BRA `(.L_x_291) ;  /* 0x00000000000c4947 */ /* 0x000fea0003800000 */
[----:B------:R-:W0:Y:S02]  /*a4b0*/  LDG.E.U8 R16, desc[UR36][R154.64] ;  /* 0x000000249a107981 */ /* 0x000e24000c1e1100 */
[----:B0-----:R-:W-:-:S05]  /*a4c0*/  PRMT R3, R16, 0x8880, RZ ;  /* 0x0000888010037816 */ /* 0x001fca00000000ff */
[----:B------:R-:W-:-:S07]  /*a4d0*/  IMAD R2, R3, R18, RZ ;  /* 0x0000001203027224 */ /* 0x000fce00078e02ff */
.L_x_291:
[----:B------:R-:W-:Y:S05]  /*a4e0*/  BSYNC B1 ;  /* 0x0000000000017941 */ /* 0x000fea0003800000 */
.L_x_290:
[----:B0-----:R-:W-:Y:S01]  /*a4f0*/  @!P4 IMAD R3, R26, R17, R2 ;  /* 0x000000111a03c224 */ /* 0x001fe200078e0202 */
[----:B------:R-:W-:Y:S04]  /*a500*/  BSSY B1, `(.L_x_292) ;  /* 0x0000006000017945 */ /* 0x000fe80003800000 */
[----:B------:R0:W-:Y:S01]  /*a510*/  @!P4 STG.E.U8 desc[UR36][R8.64], R3 ;  /* 0x000000030800c986 */ /* 0x0001e2000c101124 */
[----:B------:R-:W-:Y:S05]  /*a520*/  @P5 BRA `(.L_x_293) ;  /* 0x00000000000c5947 */ /* 0x000fea0003800000 */
[----:B------:R-:W0:Y:S02]  /*a530*/  LDG.E.U8 R16, desc[UR36][R154.64+0x1] ;  /* 0x000001249a107981 */ /* 0x000e24000c1e1100 */
[----:B0-----:R-:W-:-:S05]  /*a540*/  PRMT R3, R16, 0x8880, RZ ;  /* 0x0000888010037816 */ /* 0x001fca00000000ff */
[----:B------:R-:W-:-:S07]  /*a550*/  IMAD R2, R3, R18, RZ ;  /* 0x0000001203027224 */ /* 0x000fce00078e02ff */
.L_x_293:
[----:B------:R-:W-:Y:S05]  /*a560*/  BSYNC B1 ;  /* 0x0000000000017941 */ /* 0x000fea0003800000 */
.L_x_292:
[----:B------:R-:W-:Y:S01]  /*a570*/  @!P5 IMAD R27, R27, R17, R2 ;  /* 0x000000111b1bd224 */ /* 0x000fe200078e0202 */
[----:B------:R-:W-:Y:S04]  /*a580*/  BSSY B1, `(.L_x_294) ;  /* 0x0000006000017945 */ /* 0x000fe80003800000 */
[----:B------:R2:W-:Y:S01]  /*a590*/  @!P5 STG.E.U8 desc[UR36][R8.64+0x1], R27 ;  /* 0x0000011b0800d986 */ /* 0x0005e2000c101124 */
[----:B------:R-:W-:Y:S05]  /*a5a0*/  @P6 BRA `(.L_x_295) ;  /* 0x00000000000c6947 */ /* 0x000fea0003800000 */
[----:B------:R-:W0:Y:S02]  /*a5b0*/  LDG.E.U8 R16, desc[UR36][R14.64+0x8] ;  /* 0x000008240e107981 */ /* 0x000e24000c1e1100 */
[----:B0-----:R-:W-:-:S05]  /*a5c0*/  PRMT R3, R16, 0x8880, RZ ;  /* 0x0000888010037816 */ /* 0x001fca00000000ff */
[----:B------:R-:W-:-:S07]  /*a5d0*/  IMAD R2, R3, R18, RZ ;  /* 0x0000001203027224 */ /* 0x000fce00078e02ff */
.L_x_295:
[----:B------:R-:W-:Y:S05]  /*a5e0*/  BSYNC B1 ;  /* 0x0000000000017941 */ /* 0x000fea0003800000 */
.L_x_294:
[----:B0-----:R-:W-:Y:S01]  /*a5f0*/  @!P6 IMAD R3, R28, R17, R2 ;  /* 0x000000111c03e224 */ /* 0x001fe200078e0202 */
[----:B------:R-:W-:Y:S04]  /*a600*/  BSSY B1, `(.L_x_296) ;  /* 0x0000006000017945 */ /* 0x000fe80003800000 */
[----:B------:R0:W-:Y:S01]  /*a610*/  @!P6 STG.E.U8 desc[UR36][R6.64+0x8], R3 ;  /* 0x000008030600e986 */ /* 0x0001e2000c101124 */
[----:B------:R-:W-:Y:S05]  /*a620*/  @P1 BRA `(.L_x_297) ;  /* 0x00000000000c1947 */ /* 0x000fea0003800000 */
[----:B------:R-:W0:Y:S02]  /*a630*/  LDG.E.U8 R16, desc[UR36][R14.64+0x9] ;  /* 0x000009240e107981 */ /* 0x000e24000c1e1100 */
[----:B0-----:R-:W-:-:S05]  /*a640*/  PRMT R3, R16, 0x8880, RZ ;  /* 0x0000888010037816 */ /* 0x001fca00000000ff */
[----:B------:R-:W-:-:S07]  /*a650*/  IMAD R2, R3, R18, RZ ;  /* 0x0000001203027224 */ /* 0x000fce00078e02ff */
.L_x_297:
[----:B------:R-:W-:Y:S05]  /*a660*/  BSYNC B1 ;  /* 0x0000000000017941 */ /* 0x000fea0003800000 */
.L_x_296:
[C---:B------:R-:W-:Y:S01]  /*a670*/  ISETP.LT.OR P4, PT, R0.reuse, 0x9, !P0 ;  /* 0x000000090000780c */ /* 0x040fe20004781670 */
[----:B------:R-:W-:Y:S01]  /*a680*/  @!P1 IMAD R29, R29, R17, R2 ;  /* 0x000000111d1d9224 */ /* 0x000fe200078e0202 */
[----:B------:R-:W-:Y:S01]  /*a690*/  BSSY B1, `(.L_x_298) ;  /* 0x000000a000017945 */ /* 0x000fe20003800000 */
[C---:B------:R-:W-:Y:S02]  /*a6a0*/  ISETP.LT.OR P3, PT, R0.reuse, 0xa, !P0 ;  /* 0x0000000a0000780c */ /* 0x040fe40004761670 */
[C---:B------:R-:W-:Y:S01]  /*a6b0*/  ISETP.LT.OR P5, PT, R0.reuse, 0x11, !P2 ;  /* 0x000000110000780c */ /* 0x040fe200057a1670 */
[----:B------:R3:W-:Y:S01]  /*a6c0*/  @!P1 STG.E.U8 desc[UR36][R6.64+0x9], R29 ;  /* 0x0000091d06009986 */ /* 0x0007e2000c101124 */
[C---:B------:R-:W-:Y:S02]  /*a6d0*/  ISETP.LT.OR P6, PT, R0.reuse, 0x12, !P2 ;  /* 0x000000120000780c */ /* 0x040fe400057c1670 */
[----:B------:R-:W-:-:S04]  /*a6e0*/  ISETP.LT.OR P1, PT, R0, 0x11, !P0 ;  /* 0x000000110000780c */ /* 0x000fc80004721670 */
[----:B------:R-:W-:Y:S09]  /*a6f0*/  @P4 BRA `(.L_x_299) ;  /* 0x00000000000c4947 */ /* 0x000ff20003800000 */
[----:B------:R-:W0:Y:S02]  /*a700*/  LDG.E.U8 R16, desc[UR36][R154.64+0x8] ;  /* 0x000008249a107981 */ /* 0x000e24000c1e1100 */
[----:B0-----:R-:W-:-:S05]  /*a710*/  PRMT R3, R16, 0x8880, RZ ;  /* 0x0000888010037816 */ /* 0x001fca00000000ff */
[----:B------:R-:W-:-:S07]  /*a720*/  IMAD R2, R3, R18, RZ ;  /* 0x0000001203027224 */ /* 0x000fce00078e02ff */
.L_x_299:
[----:B------:R-:W-:Y:S05]  /*a730*/  BSYNC B1 ;  /* 0x0000000000017941 */ /* 0x000fea0003800000 */
.L_x_298:
[----:B0-----:R-:W-:Y:S01]  /*a740*/  @!P4 IMAD R3, R30, R17, R2 ;  /* 0x000000111e03c224 */ /* 0x001fe200078e0202 */
[----:B------:R-:W-:Y:S04]  /*a750*/  BSSY B1, `(.L_x_300) ;  /* 0x0000006000017945 */ /* 0x000fe80003800000 */
[----:B------:R0:W-:Y:S01]  /*a760*/  @!P4 STG.E.U8 desc[UR36][R8.64+0x8], R3 ;  /* 0x000008030800c986 */ /* 0x0001e2000c101124 */
[----:B------:R-:W-:Y:S05]  /*a770*/  @P3 BRA `(.L_x_301) ;  /* 0x00000000000c3947 */ /* 0x000fea0003800000 */
[----:B------:R-:W0:Y:S02]  /*a780*/  LDG.E.U8 R16, desc[UR36][R154.64+0x9] ;  /* 0x000009249a107981 */ /* 0x000e24000c1e1100 */
[----:B0-----:R-:W-:-:S05]  /*a790*/  PRMT R3, R16, 0x8880, RZ ;  /* 0x0000888010037816 */ /* 0x001fca00000000ff */
[----:B------:R-:W-:-:S07]  /*a7a0*/  IMAD R2, R3, R18, RZ ;  /* 0x0000001203027224 */ /* 0x000fce00078e02ff */
.L_x_301:
[----:B------:R-:W-:Y:S05]  /*a7b0*/  BSYNC B1 ;  /* 0x0000000000017941 */ /* 0x000fea0003800000 */
.L_x_300:
[----:B------:R-:W-:Y:S01]  /*a7c0*/  @!P3 IMAD R31, R31, R17, R2 ;  /* 0x000000111f1fb224 */ /* 0x000fe200078e0202 */
[----:B------:R-:W-:Y:S04]  /*a7d0*/  BSSY B1, `(.L_x_302) ;  /* 0x0000006000017945 */ /* 0x000fe80003800000 */
[----:B------:R4:W-:Y:S01]  /*a7e0*/  @!P3 STG.E.U8 desc[UR36][R8.64+0x9], R31 ;  /* 0x0000091f0800b986 */ /* 0x0009e2000c101124 */
[----:B------:R-:W-:Y:S05]  /*a7f0*/  @P5 BRA `(.L_x_303) ;  /* 0x00000000000c5947 */ /* 0x000fea0003800000 */
[----:B------:R-:W0:Y:S02]  /*a800*/  LDG.E.U8 R16, desc[UR36][R14.64+0x10] ;  /* 0x000010240e107981 */ /* 0x000e24000c1e1100 */
[----:B0-----:R-:W-:-:S05]  /*a810*/  PRMT R3, R16, 0x8880, RZ ;  /* 0x0000888010037816 */ /* 0x001fca00000000ff */
[----:B------:R-:W-:-:S07]  /*a820*/  IMAD R2, R3, R18, RZ ;  /* 0x0000001203027224 */ /* 0x000fce00078e02ff */
.L_x_303:
[----:B------:R-:W-:Y:S05]  /*a830*/  BSYNC B1 ;  /* 0x0000000000017941 */ /* 0x000fea0003800000 */
.L_x_302:
[----:B0-----:R-:W-:Y:S01]  /*a840*/  @!P5 IMAD R3, R32, R17, R2 ;  /* 0x000000112003d224 */ /* 0x001fe200078e0202 */
[----:B------:R-:W-:Y:S04]  /*a850*/  BSSY B1, `(.L_x_304) ;  /* 0x0000006000017945 */ /* 0x000fe80003800000 */
[----:B------:R0:W-:Y:S01]  /*a860*/  @!P5 STG.E.U8 desc[UR36][R6.64+0x10], R3 ;  /* 0x000010030600d986 */ /* 0x0001e2000c101124 */
[----:B------:R-:W-:Y:S05]  /*a870*/  @P6 BRA `(.L_x_305) ;  /* 0x00000000000c6947 */ /* 0x000fea0003800000 */
[----:B------:R-:W0:Y:S02]  /*a880*/  LDG.E.U8 R16, desc[UR36][R14.64+0x11] ;  /* 0x000011240e107981 */ /* 0x000e24000c1e1100 */
[----:B0-----:R-:W-:-:S05]  /*a890*/  PRMT R3, R16, 0x8880, RZ ;  /* 0x0000888010037816 */ /* 0x001fca00000000ff */
[----:B------:R-:W-:-:S07]  /*a8a0*/  IMAD R2, R3, R18, RZ ;  /* 0x0000001203027224 */ /* 0x000fce00078e02ff */
.L_x_305:
[----:B------:R-:W-:Y:S05]  /*a8b0*/  BSYNC B1 ;  /* 0x0000000000017941 */ /* 0x000fea0003800000 */
.L_x_304:
[----:B------:R-:W-:Y:S01]  /*a8c0*/  @!P6 IMAD R33, R33, R17, R2 ;  /* 0x000000112121e224 */ /* 0x000fe200078e0202 */
[----:B------:R-:W-:Y:S04]  /*a8d0*/  BSSY B1, `(.L_x_306) ;  /* 0x0000006000017945 */ /* 0x000fe80003800000 */
[----:B------:R0:W-:Y:S01]  /*a8e0*/  @!P6 STG.E.U8 desc[UR36][R6.64+0x11], R33 ;  /* 0x000011210600e986 */ /* 0x0001e2000c101124 */
[----:B------:R-:W-:Y:S05]  /*a8f0*/  @P1 BRA `(.L_x_307) ;  /* 0x00000000000c1947 */ /* 0x000fea0003800000 */
[----:B------:R-:W0:Y:S02]  /*a900*/  LDG.E.U8 R16, desc[UR36][R154.64+0x10] ;  /* 0x000010249a107981 */ /* 0x000e24000c1e1100 */
[----:B0-----:R-:W-:-:S05]  /*a910*/  PRMT R3, R16, 0x8880, RZ ;  /* 0x0000888010037816 */ /* 0x001fca00000000ff */
[----:B------:R-:W-:-:S07]  /*a920*/  IMAD R2, R3, R18, RZ ;  /* 0x0000001203027224 */ /* 0x000fce00078e02ff */
.L_x_307:
[----:B------:R-:W-:Y:S05]  /*a930*/  BSYNC B1 ;  /* 0x0000000000017941 */ /* 0x000fea0003800000 */
.L_x_306:
[----:B------:R-:W-:Y:S01]  /*a940*/  ISETP.LT.OR P4, PT, R0, 0x12, !P0 ;  /* 0x000000120000780c */ /* 0x000fe20004781670 */
[----:B0-----:R-:W-:Y:S01]  /*a950*/  @!P1 IMAD R3, R34, R17, R2 ;  /* 0x0000001122039224 */ /* 0x001fe200078e0202 */
        /* <DEDUP_REMOVED lines=10> */
.L_x_309:
[----:B------:R-:W-:Y:S05]  /*aa00*/  BSYNC B1 ;  /* 0x0000000000017941 */ /* 0x000fea0003800000 */
.L_x_308:
[----:B------:R-:W-:Y:S01]  /*aa10*/  @!P4 IMAD R35, R35, R17, R2 ;  /* 0x000000112323c224 */ /* 0x000fe200078e0202 */
[----:B------:R-:W-:Y:S04]  /*aa20*/  BSSY B1, `(.L_x_310) ;  /* 0x0000006000017945 */ /* 0x000fe80003800000 */
[----:B------:R0:W-:Y:S01]  /*aa30*/  @!P4 STG.E.U8 desc[UR36][R8.64+0x11], R35 ;  /* 0x000011230800c986 */ /* 0x0001e2000c101124 */
[----:B------:R-:W-:Y:S05]  /*aa40*/  @P3 BRA `(.L_x_311) ;  /* 0x00000000000c3947 */ /* 0x000fea0003800000 */
[----:B------:R-:W0:Y:S02]  /*aa50*/  LDG.E.U8 R16, desc[UR36][R14.64+0x18] ;  /* 0x000018240e107981 */ /* 0x000e24000c1e1100 */
[----:B0-----:R-:W-:-:S05]  /*aa60*/  PRMT R3, R16, 0x8880, RZ ;  /* 0x0000888010037816 */ /* 0x001fca00000000ff */
[----:B------:R-:W-:-:S07]  /*aa70*/  IMAD R2, R3, R18, RZ ;  /* 0x0000001203027224 */ /* 0x000fce00078e02ff */
.L_x_311:
[----:B------:R-:W-:Y:S05]  /*aa80*/  BSYNC B1 ;  /* 0x0000000000017941 */ /* 0x000fea0003800000 */
.L_x_310:
[----:B0-----:R-:W-:Y:S01]  /*aa90*/  @!P3 IMAD R3, R36, R17, R2 ;  /* 0x000000112403b224 */ /* 0x001fe200078e0202 */
[----:B------:R-:W-:Y:S04]  /*aaa0*/  BSSY B1, `(.L_x_312) ;  /* 0x0000006000017945 */ /* 0x000fe80003800000 */
[----:B------:R0:W-:Y:S01]  /*aab0*/  @!P3 STG.E.U8 desc[UR36][R6.64+0x18], R3 ;  /* 0x000018030600b986 */ /* 0x0001e2000c101124 */
[----:B------:R-:W-:Y:S05]  /*aac0*/  @P5 BRA `(.L_x_313) ;  /* 0x00000000000c5947 */ /* 0x000fea0003800000 */
[----:B------:R-:W0:Y:S02]  /*aad0*/  LDG.E.U8 R16, desc[UR36][R14.64+0x19] ;  /* 0x000019240e107981 */ /* 0x000e24000c1e1100 */
[----:B0-----:R-:W-:-:S05]  /*aae0*/  PRMT R3, R16, 0x8880, RZ ;  /* 0x0000888010037816 */ /* 0x001fca00000000ff */
[----:B------:R-:W-:-:S07]  /*aaf0*/  IMAD R2, R3, R18, RZ ;  /* 0x0000001203027224 */ /* 0x000fce00078e02ff */
.L_x_313:
[----:B------:R-:W-:Y:S05]  /*ab00*/  BSYNC B1 ;  /* 0x0000000000017941 */ /* 0x000fea0003800000 */
.L_x_312:
[----:B------:R-:W-:Y:S01]  /*ab10*/  @!P5 IMAD R37, R37, R17, R2 ;  /* 0x000000112525d224 */ /* 0x000fe200078e0202 */
[----:B------:R-:W-:Y:S04]  /*ab20*/  BSSY B1, `(.L_x_314) ;  /* 0x0000006000017945 */ /* 0x000fe80003800000 */
[----:B------:R0:W-:Y:S01]  /*ab30*/  @!P5 STG.E.U8 desc[UR36][R6.64+0x19], R37 ;  /* 0x000019250600d986 */ /* 0x0001e2000c101124 */
[----:B------:R-:W-:Y:S05]  /*ab40*/  @P6 BRA `(.L_x_315) ;  /* 0x00000000000c6947 */ /* 0x000fea0003800000 */
[----:B------:R-:W0:Y:S02]  /*ab50*/  LDG.E.U8 R16, desc[UR36][R154.64+0x18] ;  /* 0x000018249a107981 */ /* 0x000e24000c1e1100 */
[----:B0-----:R-:W-:-:S05]  /*ab60*/  PRMT R3, R16, 0x8880, RZ ;  /* 0x0000888010037816 */ /* 0x001fca00000000ff */
[----:B------:R-:W-:-:S07]  /*ab70*/  IMAD R2, R3, R18, RZ ;  /* 0x0000001203027224 */ /* 0x000fce00078e02ff */
.L_x_315:
[----:B------:R-:W-:Y:S05]  /*ab80*/  BSYNC B1 ;  /* 0x0000000000017941 */ /* 0x000fea0003800000 */
.L_x_314:
[----:B0-----:R-:W-:Y:S01]  /*ab90*/  @!P6 IMAD R3, R38, R17, R2 ;  /* 0x000000112603e224 */ /* 0x001fe200078e0202 */
[----:B------:R-:W-:Y:S04]  /*aba0*/  BSSY B1, `(.L_x_316) ;  /* 0x0000006000017945 */ /* 0x000fe80003800000 */
[----:B------:R0:W-:Y:S01]  /*abb0*/  @!P6 STG.E.U8 desc[UR36][R8.64+0x18], R3 ;  /* 0x000018030800e986 */ /* 0x0001e2000c101124 */
[----:B------:R-:W-:Y:S05]  /*abc0*/  @P1 BRA `(.L_x_317) ;  /* 0x00000000000c1947 */ /* 0x000fea0003800000 */
[----:B------:R-:W0:Y:S02]  /*abd0*/  LDG.E.U8 R16, desc[UR36][R154.64+0x19] ;  /* 0x000019249a107981 */ /* 0x000e24000c1e1100 */
[----:B0-----:R-:W-:-:S05]  /*abe0*/  PRMT R3, R16, 0x8880, RZ ;  /* 0x0000888010037816 */ /* 0x001fca00000000ff */
[----:B------:R-:W-:-:S07]  /*abf0*/  IMAD R2, R3, R18, RZ ;  /* 0x0000001203027224 */ /* 0x000fce00078e02ff */
.L_x_317:
[----:B------:R-:W-:Y:S05]  /*ac00*/  BSYNC B1 ;  /* 0x0000000000017941 */ /* 0x000fea0003800000 */
.L_x_316:
        /* <DEDUP_REMOVED lines=12> */
.L_x_319:
[----:B------:R-:W-:Y:S05]  /*acd0*/  BSYNC B1 ;  /* 0x0000000000017941 */ /* 0x000fea0003800000 */
.L_x_318:
[----:B0-----:R-:W-:Y:S01]  /*ace0*/  @!P4 IMAD R3, R40, R17, R2 ;  /* 0x000000112803c224 */ /* 0x001fe200078e0202 */
[----:B------:R-:W-:Y:S04]  /*acf0*/  BSSY B1, `(.L_x_320) ;  /* 0x0000006000017945 */ /* 0x000fe80003800000 */
[----:B------:R0:W-:Y:S01]  /*ad00*/  @!P4 STG.E.U8 desc[UR36][R6.64+0x20], R3 ;  /* 0x000020030600c986 */ /* 0x0001e2000c101124 */
[----:B------:R-:W-:Y:S05]  /*ad10*/  @P3 BRA `(.L_x_321) ;  /* 0x00000000000c3947 */ /* 0x000fea0003800000 */
[----:B------:R-:W0:Y:S02]  /*ad20*/  LDG.E.U8 R16, desc[UR36][R14.64+0x21] ;  /* 0x000021240e107981 */ /* 0x000e24000c1e1100 */
[----:B0-----:R-:W-:-:S05]  /*ad30*/  PRMT R3, R16, 0x8880, RZ ;  /* 0x0000888010037816 */ /* 0x001fca00000000ff */
[----:B------:R-:W-:-:S07]  /*ad40*/  IMAD R2, R3, R18, RZ ;  /* 0x0000001203027224 */ /* 0x000fce00078e02ff */
.L_x_321:
[----:B------:R-:W-:Y:S05]  /*ad50*/  BSYNC B1 ;  /* 0x0000000000017941 */ /* 0x000fea0003800000 */
.L_x_320:
[----:B------:R-:W-:Y:S01]  /*ad60*/  @!P3 IMAD R41, R41, R17, R2 ;  /* 0x000000112929b224 */ /* 0x000fe200078e0202 */
[----:B------:R-:W-:Y:S04]  /*ad70*/  BSSY B1, `(.L_x_322) ;  /* 0x0000006000017945 */ /* 0x000fe80003800000 */
[----:B------:R0:W-:Y:S01]  /*ad80*/  @!P3 STG.E.U8 desc[UR36][R6.64+0x21], R41 ;  /* 0x000021290600b986 */ /* 0x0001e2000c101124 */
[----:B------:R-:W-:Y:S05]  /*ad90*/  @P5 BRA `(.L_x_323) ;  /* 0x00000000000c5947 */ /* 0x000fea0003800000 */
[----:B------:R-:W0:Y:S02]  /*ada0*/  LDG.E.U8 R16, desc[UR36][R154.64+0x20] ;  /* 0x000020249a107981 */ /* 0x000e24000c1e1100 */
[----:B0-----:R-:W-:-:S05]  /*adb0*/  PRMT R3, R16, 0x8880, RZ ;  /* 0x0000888010037816 */ /* 0x001fca00000000ff */
[----:B------:R-:W-:-:S07]  /*adc0*/  IMAD R2, R3, R18, RZ ;  /* 0x0000001203027224 */ /* 0x000fce00078e02ff */
.L_x_323:
[----:B------:R-:W-:Y:S05]  /*add0*/  BSYNC B1 ;  /* 0x0000000000017941 */ /* 0x000fea0003800000 */
.L_x_322:
[----:B0-----:R-:W-:Y:S01]  /*ade0*/  @!P5 IMAD R3, R42, R17, R2 ;  /* 0x000000112a03d224 */ /* 0x001fe200078e0202 */
[----:B------:R-:W-:Y:S04]  /*adf0*/  BSSY B1, `(.L_x_324) ;  /* 0x0000006000017945 */ /* 0x000fe80003800000 */
[----:B------:R0:W-:Y:S01]  /*ae00*/  @!P5 STG.E.U8 desc[UR36][R8.64+0x20], R3 ;  /* 0x000020030800d986 */ /* 0x0001e2000c101124 */
[----:B------:R-:W-:Y:S05]  /*ae10*/  @P6 BRA `(.L_x_325) ;  /* 0x00000000000c6947 */ /* 0x000fea0003800000 */
[----:B------:R-:W0:Y:S02]  /*ae20*/  LDG.E.U8 R16, desc[UR36][R154.64+0x21] ;  /* 0x000021249a107981 */ /* 0x000e24000c1e1100 */
[----:B0-----:R-:W-:-:S05]  /*ae30*/  PRMT R3, R16, 0x8880, RZ ;  /* 0x0000888010037816 */ /* 0x001fca00000000ff */
[----:B------:R-:W-:-:S07]  /*ae40*/  IMAD R2, R3, R18, RZ ;  /* 0x0000001203027224 */ /* 0x000fce00078e02ff */
.L_x_325:
[----:B------:R-:W-:Y:S05]  /*ae50*/  BSYNC B1 ;  /* 0x0000000000017941 */ /* 0x000fea0003800000 */
.L_x_324:
[----:B------:R-:W-:Y:S01]  /*ae60*/  @!P6 IMAD R43, R43, R17, R2 ;  /* 0x000000112b2be224 */ /* 0x000fe200078e0202 */
[----:B------:R-:W-:Y:S04]  /*ae70*/  BSSY B1, `(.L_x_326) ;  /* 0x0000006000017945 */ /* 0x000fe80003800000 */
[----:B------:R0:W-:Y:S01]  /*ae80*/  @!P6 STG.E.U8 desc[UR36][R8.64+0x21], R43 ;  /* 0x0000212b0800e986 */ /* 0x0001e2000c101124 */
[----:B------:R-:W-:Y:S05]  /*ae90*/  @P1 BRA `(.L_x_327) ;  /* 0x00000000000c1947 */ /* 0x000fea0003800000 */
[----:B------:R-:W0:Y:S02]  /*aea0*/  LDG.E.U8 R16, desc[UR36][R14.64+0x28] ;  /* 0x000028240e107981 */ /* 0x000e24000c1e1100 */
[----:B0-----:R-:W-:-:S05]  /*aeb0*/  PRMT R3, R16, 0x8880, RZ ;  /* 0x0000888010037816 */ /* 0x001fca00000000ff */
[----:B------:R-:W-:-:S07]  /*aec0*/  IMAD R2, R3, R18, RZ ;  /* 0x0000001203027224 */ /* 0x000fce00078e02ff */
.L_x_327:
[----:B------:R-:W-:Y:S05]  /*aed0*/  BSYNC B1 ;  /* 0x0000000000017941 */ /* 0x000fea0003800000 */
.L_x_326:
        /* <DEDUP_REMOVED lines=12> */
.L_x_329:
[----:B------:R-:W-:Y:S05]  /*afa0*/  BSYNC B1 ;  /* 0x0000000000017941 */ /* 0x000fea0003800000 */
.L_x_328:
[----:B------:R-:W-:Y:S01]  /*afb0*/  @!P4 IMAD R45, R45, R17, R2 ;  /* 0x000000112d2dc224 */ /* 0x000fe200078e0202 */
[----:B------:R-:W-:Y:S04]  /*afc0*/  BSSY B1, `(.L_x_330) ;  /* 0x0000006000017945 */ /* 0x000fe80003800000 */
[----:B------:R0:W-:Y:S01]  /*afd0*/  @!P4 STG.E.U8 desc[UR36][R6.64+0x29], R45 ;  /* 0x0000292d0600c986 */ /* 0x0001e2000c101124 */
[----:B------:R-:W-:Y:S05]  /*afe0*/  @P3 BRA `(.L_x_331) ;  /* 0x00000000000c3947 */ /* 0x000fea0003800000 */
[----:B------:R-:W0:Y:S02]  /*aff0*/  LDG.E.U8 R16, desc[UR36][R154.64+0x28] ;  /* 0x000028249a107981 */ /* 0x000e24000c1e1100 */
[----:B0-----:R-:W-:-:S05]  /*b000*/  PRMT R3, R16, 0x8880, RZ ;  /* 0x0000888010037816 */ /* 0x001fca00000000ff */
[----:B------:R-:W-:-:S07]  /*b010*/  IMAD R2, R3, R18, RZ ;  /* 0x0000001203027224 */ /* 0x000fce00078e02ff */
.L_x_331:
[----:B------:R-:W-:Y:S05]  /*b020*/  BSYNC B1 ;  /* 0x0000000000017941 */ /* 0x000fea0003800000 */
.L_x_330:
[----:B0-----:R-:W-:Y:S01]  /*b030*/  @!P3 IMAD R3, R46, R17, R2 ;  /* 0x000000112e03b224 */ /* 0x001fe200078e0202 */
[----:B------:R-:W-:Y:S04]  /*b040*/  BSSY B1, `(.L_x_332) ;  /* 0x0000006000017945 */ /* 0x000fe80003800000 */
[----:B------:R0:W-:Y:S01]  /*b050*/  @!P3 STG.E.U8 desc[UR36][R8.64+0x28], R3 ;  /* 0x000028030800b986 */ /* 0x0001e2000c101124 */
[----:B------:R-:W-:Y:S05]  /*b060*/  @P5 BRA `(.L_x_333) ;  /* 0x00000000000c5947 */ /* 0x000fea0003800000 */
[----:B------:R-:W0:Y:S02]  /*b070*/  LDG.E.U8 R16, desc[UR36][R154.64+0x29] ;  /* 0x000029249a107981 */ /* 0x000e24000c1e1100 */
[----:B0-----:R-:W-:-:S05]  /*b080*/  PRMT R3, R16, 0x8880, RZ ;  /* 0x0000888010037816 */ /* 0x001fca00000000ff */
[----:B------:R-:W-:-:S07]  /*b090*/  IMAD R2, R3, R18, RZ ;  /* 0x0000001203027224 */ /* 0x000fce00078e02ff */
.L_x_333:
[----:B------:R-:W-:Y:S05]  /*b0a0*/  BSYNC B1 ;  /* 0x0000000000017941 */ /* 0x000fea0003800000 */
.L_x_332:
[----:B------:R-:W-:Y:S01]  /*b0b0*/  @!P5 IMAD R47, R47, R17, R2 ;  /* 0x000000112f2fd224 */ /* 0x000fe200078e0202 */
[----:B------:R-:W-:Y:S04]  /*b0c0*/  BSSY B1, `(.L_x_334) ;  /* 0x0000006000017945 */ /* 0x000fe80003800000 */
[----:B------:R0:W-:Y:S01]  /*b0d0*/  @!P5 STG.E.U8 desc[UR36][R8.64+0x29], R47 ;  /* 0x0000292f0800d986 */ /* 0x0001e2000c101124 */
[----:B------:R-:W-:Y:S05]  /*b0e0*/  @P6 BRA `(.L_x_335) ;  /* 0x00000000000c6947 */ /* 0x000fea0003800000 */
[----:B------:R-:W0:Y:S02]  /*b0f0*/  LDG.E.U8 R16, desc[UR36][R14.64+0x30] ;  /* 0x000030240e107981 */ /* 0x000e24000c1e1100 */
[----:B0-----:R-:W-:-:S05]  /*b100*/  PRMT R3, R16, 0x8880, RZ ;  /* 0x0000888010037816 */ /* 0x001fca00000000ff */
[----:B------:R-:W-:-:S07]  /*b110*/  IMAD R2, R3, R18, RZ ;  /* 0x0000001203027224 */ /* 0x000fce00078e02ff */
.L_x_335:
[----:B------:R-:W-:Y:S05]  /*b120*/  BSYNC B1 ;  /* 0x0000000000017941 */ /* 0x000fea0003800000 */
.L_x_334:
[----:B0-----:R-:W-:Y:S01]  /*b130*/  @!P6 IMAD R3, R48, R17, R2 ;  /* 0x000000113003e224 */ /* 0x001fe200078e0202 */
[----:B------:R-:W-:Y:S04]  /*b140*/  BSSY B1, `(.L_x_336) ;  /* 0x0000006000017945 */ /* 0x000fe80003800000 */
[----:B------:R0:W-:Y:S01]  /*b150*/  @!P6 STG.E.U8 desc[UR36][R6.64+0x30], R3 ;  /* 0x000030030600e986 */ /* 0x0001e2000c101124 */
[----:B------:R-:W-:Y:S05]  /*b160*/  @P1 BRA `(.L_x_337) ;  /* 0x00000000000c1947 */ /* 0x000fea0003800000 */
[----:B------:R-:W0:Y:S02]  /*b170*/  LDG.E.U8 R16, desc[UR36][R14.64+0x31] ;  /* 0x000031240e107981 */ /* 0x000e24000c1e1100 */
[----:B0-----:R-:W-:-:S05]  /*b180*/  PRMT R3, R16, 0x8880, RZ ;  /* 0x0000888010037816 */ /* 0x001fca00000000ff */
[----:B------:R-:W-:-:S07]  /*b190*/  IMAD R2, R3, R18, RZ ;  /* 0x0000001203027224 */ /* 0x000fce00078e02ff */
.L_x_337:
[----:B------:R-:W-:Y:S05]  /*b1a0*/  BSYNC B1 ;  /* 0x0000000000017941 */ /* 0x000fea0003800000 */
.L_x_336:
        /* <DEDUP_REMOVED lines=12> */
.L_x_339:
[----:B------:R-:W-:Y:S05]  /*b270*/  BSYNC B1 ;  /* 0x0000000000017941 */ /* 0x000fea0003800000 */
.L_x_338:
[----:B0-----:R-:W-:Y:S01]  /*b280*/  @!P4 IMAD R3, R50, R17, R2 ;  /* 0x000000113203c224 */ /* 0x001fe200078e0202 */
[----:B------:R-:W-:Y:S04]  /*b290*/  BSSY B1, `(.L_x_340) ;  /* 0x0000006000017945 */ /* 0x000fe80003800000 */
[----:B------:R0:W-:Y:S01]  /*b2a0*/  @!P4 STG.E.U8 desc[UR36][R8.64+0x30], R3 ;  /* 0x000030030800c986 */ /* 0x0001e2000c101124 */
[----:B------:R-:W-:Y:S05]  /*b2b0*/  @P3 BRA `(.L_x_341) ;  /* 0x00000000000c3947 */ /* 0x000fea0003800000 */
[----:B------:R-:W0:Y:S02]  /*b2c0*/  LDG.E.U8 R16, desc[UR36][R154.64+0x31] ;  /* 0x000031249a107981 */ /* 0x000e24000c1e1100 */
[----:B0-----:R-:W-:-:S05]  /*b2d0*/  PRMT R3, R16, 0x8880, RZ ;  /* 0x0000888010037816 */ /* 0x001fca00000000ff */
[----:B------:R-:W-:-:S07]  /*b2e0*/  IMAD R2, R3, R18, RZ ;  /* 0x0000001203027224 */ /* 0x000fce00078e02ff */
.L_x_341:
[----:B------:R-:W-:Y:S05]  /*b2f0*/  BSYNC B1 ;  /* 0x0000000000017941 */ /* 0x000fea0003800000 */
.L_x_340:
[----:B------:R-:W-:Y:S01]  /*b300*/  @!P3 IMAD R51, R51, R17, R2 ;  /* 0x000000113333b224 */ /* 0x000fe200078e0202 */
[----:B------:R-:W-:Y:S04]  /*b310*/  BSSY B1, `(.L_x_342) ;  /* 0x0000006000017945 */ /* 0x000fe80003800000 */
[----:B------:R0:W-:Y:S01]  /*b320*/  @!P3 STG.E.U8 desc[UR36][R8.64+0x31], R51 ;  /* 0x000031330800b986 */ /* 0x0001e2000c101124 */
[----:B------:R-:W-:Y:S05]  /*b330*/  @P5 BRA `(.L_x_343) ;  /* 0x00000000000c5947 */ /* 0x000fea0003800000 */
[----:B------:R-:W0:Y:S02]  /*b340*/  LDG.E.U8 R16, desc[UR36][R14.64+0x38] ;  /* 0x000038240e107981 */ /* 0x000e24000c1e1100 */
[----:B0-----:R-:W-:-:S05]  /*b350*/  PRMT R3, R16, 0x8880, RZ ;  /* 0x0000888010037816 */ /* 0x001fca00000000ff */
[----:B------:R-:W-:-:S07]  /*b360*/  IMAD R2, R3, R18, RZ ;  /* 0x0000001203027224 */ /* 0x000fce00078e02ff */
.L_x_343:
[----:B------:R-:W-:Y:S05]  /*b370*/  BSYNC B1 ;  /* 0x0000000000017941 */ /* 0x000fea0003800000 */
.L_x_342:
[----:B0-----:R-:W-:Y:S01]  /*b380*/  @!P5 IMAD R3, R52, R17, R2 ;  /* 0x000000113403d224 */ /* 0x001fe200078e0202 */
[----:B------:R-:W-:Y:S04]  /*b390*/  BSSY B1, `(.L_x_344) ;  /* 0x0000006000017945 */ /* 0x000fe80003800000 */
[----:B------:R0:W-:Y:S01]  /*b3a0*/  @!P5 STG.E.U8 desc[UR36][R6.64+0x38], R3 ;  /* 0x000038030600d986 */ /* 0x0001e2000c101124 */
[----:B------:R-:W-:Y:S05]  /*b3b0*/  @P6 BRA `(.L_x_345) ;  /* 0x00000000000c6947 */ /* 0x000fea0003800000 */
[----:B------:R-:W0:Y:S02]  /*b3c0*/  LDG.E.U8 R16, desc[UR36][R14.64+0x39] ;  /* 0x000039240e107981 */ /* 0x000e24000c1e1100 */
[----:B0-----:R-:W-:-:S05]  /*b3d0*/  PRMT R3, R16, 0x8880, RZ ;  /* 0x0000888010037816 */ /* 0x001fca00000000ff */
[----:B------:R-:W-:-:S07]  /*b3e0*/  IMAD R2, R3, R18, RZ ;  /* 0x0000001203027224 */ /* 0x000fce00078e02ff */
.L_x_345:
[----:B------:R-:W-:Y:S05]  /*b3f0*/  BSYNC B1 ;  /* 0x0000000000017941 */ /* 0x000fea0003800000 */
.L_x_344:
[----:B------:R-:W-:Y:S01]  /*b400*/  @!P6 IMAD R53, R53, R17, R2 ;  /* 0x000000113535e224 */ /* 0x000fe200078e0202 */
[----:B------:R-:W-:Y:S04]  /*b410*/  BSSY B1, `(.L_x_346) ;  /* 0x0000006000017945 */ /* 0x000fe80003800000 */
[----:B------:R0:W-:Y:S01]  /*b420*/  @!P6 STG.E.U8 desc[UR36][R6.64+0x39], R53 ;  /* 0x000039350600e986 */ /* 0x0001e2000c101124 */
[----:B------:R-:W-:Y:S05]  /*b430*/  @P1 BRA `(.L_x_347) ;  /* 0x00000000000c1947 */ /* 0x000fea0003800000 */
[----:B------:R-:W0:Y:S02]  /*b440*/  LDG.E.U8 R16, desc[UR36][R154.64+0x38] ;  /* 0x000038249a107981 */ /* 0x000e24000c1e1100 */
[----:B0-----:R-:W-:-:S05]  /*b450*/  PRMT R3, R16, 0x8880, RZ ;  /* 0x0000888010037816 */ /* 0x001fca00000000ff */
[----:B------:R-:W-:-:S07]  /*b460*/  IMAD R2, R3, R18, RZ ;  /* 0x0000001203027224 */ /* 0x000fce00078e02ff */
.L_x_347:
[----:B------:R-:W-:Y:S05]  /*b470*/  BSYNC B1 ;  /* 0x0000000000017941 */ /* 0x000fea0003800000 */
.L_x_346:
        /* <DEDUP_REMOVED lines=12> */
.L_x_349:
[----:B------:R-:W-:Y:S05]  /*b540*/  BSYNC B1 ;  /* 0x0000000000017941 */ /* 0x000fea0003800000 */
.L_x_348:
[----:B------:R-:W-:Y:S01]  /*b550*/  @!P4 IMAD R55, R55, R17, R2 ;  /* 0x000000113737c224 */ /* 0x000fe200078e0202 */
[----:B------:R-:W-:Y:S04]  /*b560*/  BSSY B1, `(.L_x_350) ;  /* 0x0000006000017945 */ /* 0x000fe80003800000 */
[----:B------:R0:W-:Y:S01]  /*b570*/  @!P4 STG.E.U8 desc[UR36][R8.64+0x39], R55 ;  /* 0x000039370800c986 */ /* 0x0001e2000c101124 */
[----:B------:R-:W-:Y:S05]  /*b580*/  @P3 BRA `(.L_x_351) ;  /* 0x00000000000c3947 */ /* 0x000fea0003800000 */
[----:B------:R-:W0:Y:S02]  /*b590*/  LDG.E.U8 R16, desc[UR36][R14.64+0x40] ;  /* 0x000040240e107981 */ /* 0x000e24000c1e1100 */
[----:B0-----:R-:W-:-:S05]  /*b5a0*/  PRMT R3, R16, 0x8880, RZ ;  /* 0x0000888010037816 */ /* 0x001fca00000000ff */
[----:B------:R-:W-:-:S07]  /*b5b0*/  IMAD R2, R3, R18, RZ ;  /* 0x0000001203027224 */ /* 0x000fce00078e02ff */
.L_x_351:
[----:B------:R-:W-:Y:S05]  /*b5c0*/  BSYNC B1 ;  /* 0x0000000000017941 */ /* 0x000fea0003800000 */
.L_x_350:
[----:B0-----:R-:W-:Y:S01]  /*b5d0*/  @!P3 IMAD R3, R56, R17, R2 ;  /* 0x000000113803b224 */ /* 0x001fe200078e0202 */
[----:B------:R-:W-:Y:S04]  /*b5e0*/  BSSY B1, `(.L_x_352) ;  /* 0x0000006000017945 */ /* 0x000fe80003800000 */
[----:B------:R0:W-:Y:S01]  /*b5f0*/  @!P3 STG.E.U8 desc[UR36][R6.64+0x40], R3 ;  /* 0x000040030600b986 */ /* 0x0001e2000c101124 */
[----:B------:R-:W-:Y:S05]  /*b600*/  @P5 BRA `(.L_x_353) ;  /* 0x00000000000c5947 */ /* 0x000fea0003800000 */
[----:B------:R-:W0:Y:S02]  /*b610*/  LDG.E.U8 R16, desc[UR36][R14.64+0x41] ;  /* 0x000041240e107981 */ /* 0x000e24000c1e1100 */
[----:B0-----:R-:W-:-:S05]  /*b620*/  PRMT R3, R16, 0x8880, RZ ;  /* 0x0000888010037816 */ /* 0x001fca00000000ff */
[----:B------:R-:W-:-:S07]  /*b630*/  IMAD R2, R3, R18, RZ ;  /* 0x0000001203027224 */ /* 0x000fce00078e02ff */
.L_x_353:
[----:B------:R-:W-:Y:S05]  /*b640*/  BSYNC B1 ;  /* 0x0000000000017941 */ /* 0x000fea0003800000 */
.L_x_352:
[----:B------:R-:W-:Y:S01]  /*b650*/  @!P5 IMAD R57, R57, R17, R2 ;  /* 0x000000113939d224 */ /* 0x000fe200078e0202 */
[----:B------:R-:W-:Y:S04]  /*b660*/  BSSY B1, `(.L_x_354) ;  /* 0x0000006000017945 */ /* 0x000fe80003800000 */
[----:B------:R0:W-:Y:S01]  /*b670*/  @!P5 STG.E.U8 desc[UR36][R6.64+0x41], R57 ;  /* 0x000041390600d986 */ /* 0x0001e2000c101124 */
[----:B------:R-:W-:Y:S05]  /*b680*/  @P6 BRA `(.L_x_355) ;  /* 0x00000000000c6947 */ /* 0x000fea0003800000 */
[----:B------:R-:W0:Y:S02]  /*b690*/  LDG.E.U8 R16, desc[UR36][R154.64+0x40] ;  /* 0x000040249a107981 */ /* 0x000e24000c1e1100 */
[----:B0-----:R-:W-:-:S05]  /*b6a0*/  PRMT R3, R16, 0x8880, RZ ;  /* 0x0000888010037816 */ /* 0x001fca00000000ff */
[----:B------:R-:W-:-:S07]  /*b6b0*/  IMAD R2, R3, R18, RZ ;  /* 0x0000001203027224 */ /* 0x000fce00078e02ff */
.L_x_355:
[----:B------:R-:W-:Y:S05]  /*b6c0*/  BSYNC B1 ;  /* 0x0000000000017941 */ /* 0x000fea0003800000 */
.L_x_354:
[----:B0-----:R-:W-:Y:S01]  /*b6d0*/  @!P6 IMAD R3, R58, R17, R2 ;  /* 0x000000113a03e224 */ /* 0x001fe200078e0202 */
[----:B------:R-:W-:Y:S04]  /*b6e0*/  BSSY B1, `(.L_x_356) ;  /* 0x0000006000017945 */ /* 0x000fe80003800000 */
[----:B------:R0:W-:Y:S01]  /*b6f0*/  @!P6 STG.E.U8 desc[UR36][R8.64+0x40], R3 ;  /* 0x000040030800e986 */ /* 0x0001e2000c101124 */
[----:B------:R-:W-:Y:S05]  /*b700*/  @P1 BRA `(.L_x_357) ;  /* 0x00000000000c1947 */ /* 0x000fea0003800000 */
[----:B------:R-:W0:Y:S02]  /*b710*/  LDG.E.U8 R16, desc[UR36][R154.64+0x41] ;  /* 0x000041249a107981 */ /* 0x000e24000c1e1100 */
[----:B0-----:R-:W-:-:S05]  /*b720*/  PRMT R3, R16, 0x8880, RZ ;  /* 0x0000888010037816 */ /* 0x001fca00000000ff */
[----:B------:R-:W-:-:S07]  /*b730*/  IMAD R2, R3, R18, RZ ;  /* 0x0000001203027224 */ /* 0x000fce00078e02ff */
.L_x_357:
[----:B------:R-:W-:Y:S05]  /*b740*/  BSYNC B1 ;  /* 0x0000000000017941 */ /* 0x000fea0003800000 */
.L_x_356:
        /* <DEDUP_REMOVED lines=12> */
.L_x_359:
[----:B------:R-:W-:Y:S05]  /*b810*/  BSYNC B1 ;  /* 0x0000000000017941 */ /* 0x000fea0003800000 */
.L_x_358:
[----:B0-----:R-:W-:Y:S01]  /*b820*/  @!P4 IMAD R3, R60, R17, R2 ;  /* 0x000000113c03c224 */ /* 0x001fe200078e0202 */
[----:B------:R-:W-:Y:S04]  /*b830*/  BSSY B1, `(.L_x_360) ;  /* 0x0000006000017945 */ /* 0x000fe80003800000 */
[----:B------:R0:W-:Y:S01]  /*b840*/  @!P4 STG.E.U8 desc[UR36][R6.64+0x48], R3 ;  /* 0x000048030600c986 */ /* 0x0001e2000c101124 */
[----:B------:R-:W-:Y:S05]  /*b850*/  @P3 BRA `(.L_x_361) ;  /* 0x00000000000c3947 */ /* 0x000fea0003800000 */
[----:B------:R-:W0:Y:S02]  /*b860*/  LDG.E.U8 R16, desc[UR36][R14.64+0x49] ;  /* 0x000049240e107981 */ /* 0x000e24000c1e1100 */
[----:B0-----:R-:W-:-:S05]  /*b870*/  PRMT R3, R16, 0x8880, RZ ;  /* 0x0000888010037816 */ /* 0x001fca00000000ff */
[----:B------:R-:W-:-:S07]  /*b880*/  IMAD R2, R3, R18, RZ ;  /* 0x0000001203027224 */ /* 0x000fce00078e02ff */
.L_x_361:
[----:B------:R-:W-:Y:S05]  /*b890*/  BSYNC B1 ;  /* 0x0000000000017941 */ /* 0x000fea0003800000 */
.L_x_360:
[----:B------:R-:W-:Y:S01]  /*b8a0*/  @!P3 IMAD R61, R61, R17, R2 ;  /* 0x000000113d3db224 */ /* 0x000fe200078e0202 */
[----:B------:R-:W-:Y:S04]  /*b8b0*/  BSSY B1, `(.L_x_362) ;  /* 0x0000006000017945 */ /* 0x000fe80003800000 */
[----:B------:R0:W-:Y:S01]  /*b8c0*/  @!P3 STG.E.U8 desc[UR36][R6.64+0x49], R61 ;  /* 0x0000493d0600b986 */ /* 0x0001e2000c101124 */
[----:B------:R-:W-:Y:S05]  /*b8d0*/  @P5 BRA `(.L_x_363) ;  /* 0x00000000000c5947 */ /* 0x000fea0003800000 */
[----:B------:R-:W0:Y:S02]  /*b8e0*/  LDG.E.U8 R16, desc[UR36][R154.64+0x48] ;  /* 0x000048249a107981 */ /* 0x000e24000c1e1100 */
[----:B0-----:R-:W-:-:S05]  /*b8f0*/  PRMT R3, R16, 0x8880, RZ ;  /* 0x0000888010037816 */ /* 0x001fca00000000ff */
[----:B------:R-:W-:-:S07]  /*b900*/  IMAD R2, R3, R18, RZ ;  /* 0x0000001203027224 */ /* 0x000fce00078e02ff */
.L_x_363:
[----:B------:R-:W-:Y:S05]  /*b910*/  BSYNC B1 ;  /* 0x0000000000017941 */ /* 0x000fea0003800000 */
.L_x_362:
[----:B0-----:R-:W-:Y:S01]  /*b920*/  @!P5 IMAD R3, R62, R17, R2 ;  /* 0x000000113e03d224 */ /* 0x001fe200078e0202 */
[----:B------:R-:W-:Y:S04]  /*b930*/  BSSY B1, `(.L_x_364) ;  /* 0x0000006000017945 */ /* 0x000fe80003800000 */
[----:B------:R0:W-:Y:S01]  /*b940*/  @!P5 STG.E.U8 desc[UR36][R8.64+0x48], R3 ;  /* 0x000048030800d986 */ /* 0x0001e2000c101124 */
[----:B------:R-:W-:Y:S05]  /*b950*/  @P6 BRA `(.L_x_365) ;  /* 0x00000000000c6947 */ /* 0x000fea0003800000 */
[----:B------:R-:W0:Y:S02]  /*b960*/  LDG.E.U8 R16, desc[UR36][R154.64+0x49] ;  /* 0x000049249a107981 */ /* 0x000e24000c1e1100 */
[----:B0-----:R-:W-:-:S05]  /*b970*/  PRMT R3, R16, 0x8880, RZ ;  /* 0x0000888010037816 */ /* 0x001fca00000000ff */
[----:B------:R-:W-:-:S07]  /*b980*/  IMAD R2, R3, R18, RZ ;  /* 0x0000001203027224 */ /* 0x000fce00078e02ff */
.L_x_365:
[----:B------:R-:W-:Y:S05]  /*b990*/  BSYNC B1 ;  /* 0x0000000000017941 */ /* 0x000fea0003800000 */
.L_x_364:
[----:B------:R-:W-:Y:S01]  /*b9a0*/  @!P6 IMAD R63, R63, R17, R2 ;  /* 0x000000113f3fe224 */ /* 0x000fe200078e0202 */
[----:B------:R-:W-:Y:S04]  /*b9b0*/  BSSY B1, `(.L_x_366) ;  /* 0x0000006000017945 */ /* 0x000fe80003800000 */
[----:B------:R0:W-:Y:S01]  /*b9c0*/  @!P6 STG.E.U8 desc[UR36][R8.64+0x49], R63 ;  /* 0x0000493f0800e986 */ /* 0x0001e2000c101124 */
[----:B------:R-:W-:Y:S05]  /*b9d0*/  @P1 BRA `(.L_x_367) ;  /* 0x00000000000c1947 */ /* 0x000fea0003800000 */
[----:B------:R-:W0:Y:S02]  /*b9e0*/  LDG.E.U8 R16, desc[UR36][R14.64+0x50] ;  /* 0x000050240e107981 */ /* 0x000e24000c1e1100 */
[----:B0-----:R-:W-:-:S05]  /*b9f0*/  PRMT R3, R16, 0x8880, RZ ;  /* 0x0000888010037816 */ /* 0x001fca00000000ff */
[----:B------:R-:W-:-:S07]  /*ba00*/  IMAD R2, R3, R18, RZ ;  /* 0x0000001203027224 */ /* 0x000fce00078e02ff */
.L_x_367:
[----:B------:R-:W-:Y:S05]  /*ba10*/  BSYNC B1 ;  /* 0x0000000000017941 */ /* 0x000fea0003800000 */
.L_x_366:
        /* <DEDUP_REMOVED lines=12> */
.L_x_369:
[----:B------:R-:W-:Y:S05]  /*bae0*/  BSYNC B1 ;  /* 0x0000000000017941 */ /* 0x000fea0003800000 */
.L_x_368:
[----:B------:R-:W-:Y:S01]  /*baf0*/  @!P4 IMAD R65, R65, R17, R2 ;  /* 0x000000114141c224 */ /* 0x000fe200078e0202 */
[----:B------:R-:W-:Y:S04]  /*bb00*/  BSSY B1, `(.L_x_370) ;  /* 0x0000006000017945 */ /* 0x000fe80003800000 */
[----:B------:R0:W-:Y:S01]  /*bb10*/  @!P4 STG.E.U8 desc[UR36][R6.64+0x51], R65 ;  /* 0x000051410600c986 */ /* 0x0001e2000c101124 */
[----:B------:R-:W-:Y:S05]  /*bb20*/  @P3 BRA `(.L_x_371) ;  /* 0x00000000000c3947 */ /* 0x000fea0003800000 */
[----:B------:R-:W0:Y:S02]  /*bb30*/  LDG.E.U8 R16, desc[UR36][R154.64+0x50] ;  /* 0x000050249a107981 */ /* 0x000e24000c1e1100 */
[----:B0-----:R-:W-:-:S05]  /*bb40*/  PRMT R3, R16, 0x8880, RZ ;  /* 0x0000888010037816 */ /* 0x001fca00000000ff */
[----:B------:R-:W-:-:S07]  /*bb50*/  IMAD R2, R3, R18, RZ ;  /* 0x0000001203027224 */ /* 0x000fce00078e02ff */
.L_x_371:
[----:B------:R-:W-:Y:S05]  /*bb60*/  BSYNC B1 ;  /* 0x0000000000017941 */ /* 0x000fea0003800000 */
.L_x_370:
[----:B0-----:R-:W-:Y:S01]  /*bb70*/  @!P3 IMAD R3, R66, R17, R2 ;  /* 0x000000114203b224 */ /* 0x001fe200078e0202 */
[----:B------:R-:W-:Y:S04]  /*bb80*/  BSSY B1, `(.L_x_372) ;  /* 0x0000006000017945 */ /* 0x000fe80003800000 */
[----:B------:R0:W-:Y:S01]  /*bb90*/  @!P3 STG.E.U8 desc[UR36][R8.64+0x50], R3 ;  /* 0x000050030800b986 */ /* 0x0001e2000c101124 */
[----:B------:R-:W-:Y:S05]  /*bba0*/  @P5 BRA `(.L_x_373) ;  /* 0x00000000000c5947 */ /* 0x000fea0003800000 */
[----:B------:R-:W0:Y:S02]  /*bbb0*/  LDG.E.U8 R16, desc[UR36][R154.64+0x51] ;  /* 0x000051249a107981 */ /* 0x000e24000c1e1100 */
[----:B0-----:R-:W-:-:S05]  /*bbc0*/  PRMT R3, R16, 0x8880, RZ ;  /* 0x0000888010037816 */ /* 0x001fca00000000ff */
[----:B------:R-:W-:-:S07]  /*bbd0*/  IMAD R2, R3, R18, RZ ;  /* 0x0000001203027224 */ /* 0x000fce00078e02ff */
.L_x_373:
[----:B------:R-:W-:Y:S05]  /*bbe0*/  BSYNC B1 ;  /* 0x0000000000017941 */ /* 0x000fea0003800000 */
.L_x_372:
[----:B------:R-:W-:Y:S01]  /*bbf0*/  @!P5 IMAD R67, R67, R17, R2 ;  /* 0x000000114343d224 */ /* 0x000fe200078e0202 */
[----:B------:R-:W-:Y:S04]  /*bc00*/  BSSY B1, `(.L_x_374) ;  /* 0x0000006000017945 */ /* 0x000fe80003800000 */
[----:B------:R0:W-:Y:S01]  /*bc10*/  @!P5 STG.E.U8 desc[UR36][R8.64+0x51], R67 ;  /* 0x000051430800d986 */ /* 0x0001e2000c101124 */
[----:B------:R-:W-:Y:S05]  /*bc20*/  @P6 BRA `(.L_x_375) ;  /* 0x00000000000c6947 */ /* 0x000fea0003800000 */
[----:B------:R-:W0:Y:S02]  /*bc30*/  LDG.E.U8 R16, desc[UR36][R14.64+0x58] ;  /* 0x000058240e107981 */ /* 0x000e24000c1e1100 */
[----:B0-----:R-:W-:-:S05]  /*bc40*/  PRMT R3, R16, 0x8880, RZ ;  /* 0x0000888010037816 */ /* 0x001fca00000000ff */
[----:B------:R-:W-:-:S07]  /*bc50*/  IMAD R2, R3, R18, RZ ;  /* 0x0000001203027224 */ /* 0x000fce00078e02ff */
.L_x_375:
[----:B------:R-:W-:Y:S05]  /*bc60*/  BSYNC B1 ;  /* 0x0000000000017941 */ /* 0x000fea0003800000 */
.L_x_374:
[----:B0-----:R-:W-:Y:S01]  /*bc70*/  @!P6 IMAD R3, R68, R17, R2 ;  /* 0x000000114403e224 */ /* 0x001fe200078e0202 */
[----:B------:R-:W-:Y:S04]  /*bc80*/  BSSY B1, `(.L_x_376) ;  /* 0x0000006000017945 */ /* 0x000fe80003800000 */
[----:B------:R0:W-:Y:S01]  /*bc90*/  @!P6 STG.E.U8 desc[UR36][R6.64+0x58], R3 ;  /* 0x000058030600e986 */ /* 0x0001e2000c101124 */
[----:B------:R-:W-:Y:S05]  /*bca0*/  @P1 BRA `(.L_x_377) ;  /* 0x00000000000c1947 */ /* 0x000fea0003800000 */
[----:B------:R-:W0:Y:S02]  /*bcb0*/  LDG.E.U8 R16, desc[UR36][R14.64+0x59] ;  /* 0x000059240e107981 */ /* 0x000e24000c1e1100 */
[----:B0-----:R-:W-:-:S05]  /*bcc0*/  PRMT R3, R16, 0x8880, RZ ;  /* 0x0000888010037816 */ /* 0x001fca00000000ff */
[----:B------:R-:W-:-:S07]  /*bcd0*/  IMAD R2, R3, R18, RZ ;  /* 0x0000001203027224 */ /* 0x000fce00078e02ff */
.L_x_377:
[----:B------:R-:W-:Y:S05]  /*bce0*/  BSYNC B1 ;  /* 0x0000000000017941 */ /* 0x000fea0003800000 */
.L_x_376:
        /* <DEDUP_REMOVED lines=12> */
.L_x_379:
[----:B------:R-:W-:Y:S05]  /*bdb0*/  BSYNC B1 ;  /* 0x0000000000017941 */ /* 0x000fea0003800000 */
.L_x_378:
[----:B0-----:R-:W-:Y:S01]  /*bdc0*/  @!P4 IMAD R3, R70, R17, R2 ;  /* 0x000000114603c224 */ /* 0x001fe200078e0202 */
[----:B------:R-:W-:Y:S04]  /*bdd0*/  BSSY B1, `(.L_x_380) ;  /* 0x0000006000017945 */ /* 0x000fe80003800000 */
[----:B------:R0:W-:Y:S01]  /*bde0*/  @!P4 STG.E.U8 desc[UR36][R8.64+0x58], R3 ;  /* 0x000058030800c986 */ /* 0x0001e2000c101124 */
[----:B------:R-:W-:Y:S05]  /*bdf0*/  @P3 BRA `(.L_x_381) ;  /* 0x00000000000c3947 */ /* 0x000fea0003800000 */
[----:B------:R-:W0:Y:S02]  /*be00*/  LDG.E.U8 R16, desc[UR36][R154.64+0x59] ;  /* 0x000059249a107981 */ /* 0x000e24000c1e1100 */
[----:B0-----:R-:W-:-:S05]  /*be10*/  PRMT R3, R16, 0x8880, RZ ;  /* 0x0000888010037816 */ /* 0x001fca00000000ff */
[----:B------:R-:W-:-:S07]  /*be20*/  IMAD R2, R3, R18, RZ ;  /* 0x0000001203027224 */ /* 0x000fce00078e02ff */
.L_x_381:
[----:B------:R-:W-:Y:S05]  /*be30*/  BSYNC B1 ;  /* 0x0000000000017941 */ /* 0x000fea0003800000 */
.L_x_380:
[----:B------:R-:W-:Y:S01]  /*be40*/  @!P3 IMAD R71, R71, R17, R2 ;  /* 0x000000114747b224 */ /* 0x000fe200078e0202 */
[----:B------:R-:W-:Y:S04]  /*be50*/  BSSY B1, `(.L_x_382) ;  /* 0x0000006000017945 */ /* 0x000fe80003800000 */
[----:B------:R0:W-:Y:S01]  /*be60*/  @!P3 STG.E.U8 desc[UR36][R8.64+0x59], R71 ;  /* 0x000059470800b986 */ /* 0x0001e2000c101124 */
[----:B------:R-:W-:Y:S05]  /*be70*/  @P5 BRA `(.L_x_383) ;  /* 0x00000000000c5947 */ /* 0x000fea0003800000 */
[----:B------:R-:W0:Y:S02]  /*be80*/  LDG.E.U8 R16, desc[UR36][R14.64+0x60] ;  /* 0x000060240e107981 */ /* 0x000e24000c1e1100 */
[----:B0-----:R-:W-:-:S05]  /*be90*/  PRMT R3, R16, 0x8880, RZ ;  /* 0x0000888010037816 */ /* 0x001fca00000000ff */
[----:B------:R-:W-:-:S07]  /*bea0*/  IMAD R2, R3, R18, RZ ;  /* 0x0000001203027224 */ /* 0x000fce00078e02ff */
.L_x_383:
[----:B------:R-:W-:Y:S05]  /*beb0*/  BSYNC B1 ;  /* 0x0000000000017941 */ /* 0x000fea0003800000 */
.L_x_382:
[----:B0-----:R-:W-:Y:S01]  /*bec0*/  @!P5 IMAD R3, R72, R17, R2 ;  /* 0x000000114803d224 */ /* 0x001fe200078e0202 */
[----:B------:R-:W-:Y:S04]  /*bed0*/  BSSY B1, `(.L_x_384) ;  /* 0x0000006000017945 */ /* 0x000fe80003800000 */
[----:B------:R0:W-:Y:S01]  /*bee0*/  @!P5 STG.E.U8 desc[UR36][R6.64+0x60], R3 ;  /* 0x000060030600d986 */ /* 0x0001e2000c101124 */
[----:B------:R-:W-:Y:S05]  /*bef0*/  @P6 BRA `(.L_x_385) ;  /* 0x00000000000c6947 */ /* 0x000fea0003800000 */
[----:B------:R-:W0:Y:S02]  /*bf00*/  LDG.E.U8 R16, desc[UR36][R14.64+0x61] ;  /* 0x000061240e107981 */ /* 0x000e24000c1e1100 */
[----:B0-----:R-:W-:-:S05]  /*bf10*/  PRMT R3, R16, 0x8880, RZ ;  /* 0x0000888010037816 */ /* 0x001fca00000000ff */
[----:B------:R-:W-:-:S07]  /*bf20*/  IMAD R2, R3, R18, RZ ;  /* 0x0000001203027224 */ /* 0x000fce00078e02ff */
.L_x_385:
[----:B------:R-:W-:Y:S05]  /*bf30*/  BSYNC B1 ;  /* 0x0000000000017941 */ /* 0x000fea0003800000 */
.L_x_384:
[----:B------:R-:W-:Y:S01]  /*bf40*/  @!P6 IMAD R73, R73, R17, R2 ;  /* 0x000000114949e224 */ /* 0x000fe200078e0202 */
[----:B------:R-:W-:Y:S04]  /*bf50*/  BSSY B1, `(.L_x_386) ;  /* 0x0000006000017945 */ /* 0x000fe80003800000 */
[----:B------:R0:W-:Y:S01]  /*bf60*/  @!P6 STG.E.U8 desc[UR36][R6.64+0x61], R73 ;  /* 0x000061490600e986 */ /* 0x0001e2000c101124 */
[----:B------:R-:W-:Y:S05]  /*bf70*/  @P1 BRA `(.L_x_387) ;  /* 0x00000000000c1947 */ /* 0x000fea0003800000 */
[----:B------:R-:W0:Y:S02]  /*bf80*/  LDG.E.U8 R16, desc[UR36][R154.64+0x60] ;  /* 0x000060249a107981 */ /* 0x000e24000c1e1100 */
[----:B0-----:R-:W-:-:S05]  /*bf90*/  PRMT R3, R16, 0x8880, RZ ;  /* 0x0000888010037816 */ /* 0x001fca00000000ff */
[----:B------:R-:W-:-:S07]  /*bfa0*/  IMAD R2, R3, R18, RZ ;  /* 0x0000001203027224 */ /* 0x000fce00078e02ff */
.L_x_387:
[----:B------:R-:W-:Y:S05]  /*bfb0*/  BSYNC B1 ;  /* 0x0000000000017941 */ /* 0x000fea0003800000 */
.L_x_386:
        /* <DEDUP_REMOVED lines=12> */
.L_x_389:
[----:B------:R-:W-:Y:S05]  /*c080*/  BSYNC B1 ;  /* 0x0000000000017941 */ /* 0x000fea0003800000 */
.L_x_388:
[----:B------:R-:W-:Y:S01]  /*c090*/  @!P4 IMAD R75, R75, R17, R2 ;  /* 0x000000114b4bc224 */ /* 0x000fe200078e0202 */
[----:B------:R-:W-:Y:S04]  /*c0a0*/  BSSY B1, `(.L_x_390) ;  /* 0x0000006000017945 */ /* 0x000fe80003800000 */
[----:B------:R0:W-:Y:S01]  /*c0b0*/  @!P4 STG.E.U8 desc[UR36][R8.64+0x61], R75 ;  /* 0x0000614b0800c986 */ /* 0x0001e2000c101124 */
[----:B------:R-:W-:Y:S05]  /*c0c0*/  @P3 BRA `(.L_x_391) ;  /* 0x00000000000c3947 */ /* 0x000fea0003800000 */
[----:B------:R-:W0:Y:S02]  /*c0d0*/  LDG.E.U8 R16, desc[UR36][R14.64+0x68] ;  /* 0x000068240e107981 */ /* 0x000e24000c1e1100 */
[----:B0-----:R-:W-:-:S05]  /*c0e0*/  PRMT R3, R16, 0x8880, RZ ;  /* 0x0000888010037816 */ /* 0x001fca00000000ff */
[----:B------:R-:W-:-:S07]  /*c0f0*/  IMAD R2, R3, R18, RZ ;  /* 0x0000001203027224 */ /* 0x000fce00078e02ff */
.L_x_391:
[----:B------:R-:W-:Y:S05]  /*c100*/  BSYNC B1 ;  /* 0x0000000000017941 */ /* 0x000fea0003800000 */
.L_x_390:
[----:B0-----:R-:W-:Y:S01]  /*c110*/  @!P3 IMAD R3, R76, R17, R2 ;  /* 0x000000114c03b224 */ /* 0x001fe200078e0202 */
[----:B------:R-:W-:Y:S04]  /*c120*/  BSSY B1, `(.L_x_392) ;  /* 0x0000006000017945 */ /* 0x000fe80003800000 */
[----:B------:R0:W-:Y:S01]  /*c130*/  @!P3 STG.E.U8 desc[UR36][R6.64+0x68], R3 ;  /* 0x000068030600b986 */ /* 0x0001e2000c101124 */
[----:B------:R-:W-:Y:S05]  /*c140*/  @P5 BRA `(.L_x_393) ;  /* 0x00000000000c5947 */ /* 0x000fea0003800000 */
[----:B------:R-:W0:Y:S02]  /*c150*/  LDG.E.U8 R16, desc[UR36][R14.64+0x69] ;  /* 0x000069240e107981 */ /* 0x000e24000c1e1100 */
[----:B0-----:R-:W-:-:S05]  /*c160*/  PRMT R3, R16, 0x8880, RZ ;  /* 0x0000888010037816 */ /* 0x001fca00000000ff */
[----:B------:R-:W-:-:S07]  /*c170*/  IMAD R2, R3, R18, RZ ;  /* 0x0000001203027224 */ /* 0x000fce00078e02ff */
.L_x_393:
[----:B------:R-:W-:Y:S05]  /*c180*/  BSYNC B1 ;  /* 0x0000000000017941 */ /* 0x000fea0003800000 */
.L_x_392:
[----:B------:R-:W-:Y:S01]  /*c190*/  @!P5 IMAD R77, R77, R17, R2 ;  /* 0x000000114d4dd224 */ /* 0x000fe200078e0202 */
[----:B------:R-:W-:Y:S04]  /*c1a0*/  BSSY B1, `(.L_x_394) ;  /* 0x0000006000017945 */ /* 0x000fe80003800000 */
[----:B------:R0:W-:Y:S01]  /*c1b0*/  @!P5 STG.E.U8 desc[UR36][R6.64+0x69], R77 ;  /* 0x0000694d0600d986 */ /* 0x0001e2000c101124 */
[----:B------:R-:W-:Y:S05]  /*c1c0*/  @P6 BRA `(.L_x_395) ;  /* 0x00000000000c6947 */ /* 0x000fea0003800000 */
[----:B------:R-:W0:Y:S02]  /*c1d0*/  LDG.E.U8 R16, desc[UR36][R154.64+0x68] ;  /* 0x000068249a107981 */ /* 0x000e24000c1e1100 */
[----:B0-----:R-:W-:-:S05]  /*c1e0*/  PRMT R3, R16, 0x8880, RZ ;  /* 0x0000888010037816 */ /* 0x001fca00000000ff */
[----:B------:R-:W-:-:S07]  /*c1f0*/  IMAD R2, R3, R18, RZ ;  /* 0x0000001203027224 */ /* 0x000fce00078e02ff */
.L_x_395:
[----:B------:R-:W-:Y:S05]  /*c200*/  BSYNC B1 ;  /* 0x0000000000017941 */ /* 0x000fea0003800000 */
.L_x_394:
[----:B0-----:R-:W-:Y:S01]  /*c210*/  @!P6 IMAD R3, R78, R17, R2 ;  /* 0x000000114e03e224 */ /* 0x001fe200078e0202 */
[----:B------:R-:W-:Y:S04]  /*c220*/  BSSY B1, `(.L_x_396) ;  /* 0x0000006000017945 */ /* 0x000fe80003800000 */
[----:B------:R0:W-:Y:S01]  /*c230*/  @!P6 STG.E.U8 desc[UR36][R8.64+0x68], R3 ;  /* 0x000068030800e986 */ /* 0x0001e2000c101124 */
[----:B------:R-:W-:Y:S05]  /*c240*/  @P1 BRA `(.L_x_397) ;  /* 0x00000000000c1947 */ /* 0x000fea0003800000 */
[----:B------:R-:W0:Y:S02]  /*c250*/  LDG.E.U8 R16, desc[UR36][R154.64+0x69] ;  /* 0x000069249a107981 */ /* 0x000e24000c1e1100 */
[----:B0-----:R-:W-:-:S05]  /*c260*/  PRMT R3, R16, 0x8880, RZ ;  /* 0x0000888010037816 */ /* 0x001fca00000000ff */
[----:B------:R-:W-:-:S07]  /*c270*/  IMAD R2, R3, R18, RZ ;  /* 0x0000001203027224 */ /* 0x000fce00078e02ff */
.L_x_397:
[----:B------:R-:W-:Y:S05]  /*c280*/  BSYNC B1 ;  /* 0x0000000000017941 */ /* 0x000fea0003800000 */
.L_x_396:
        /* <DEDUP_REMOVED lines=12> */
.L_x_399:
[----:B------:R-:W-:Y:S05]  /*c350*/  BSYNC B1 ;  /* 0x0000000000017941 */ /* 0x000fea0003800000 */
.L_x_398:
[----:B0-----:R-:W-:Y:S01]  /*c360*/  @!P4 IMAD R3, R80, R17, R2 ;  /* 0x000000115003c224 */ /* 0x001fe200078e0202 */
[----:B------:R-:W-:Y:S04]  /*c370*/  BSSY B1, `(.L_x_400) ;  /* 0x0000006000017945 */ /* 0x000fe80003800000 */
[----:B------:R0:W-:Y:S01]  /*c380*/  @!P4 STG.E.U8 desc[UR36][R6.64+0x70], R3 ;  /* 0x000070030600c986 */ /* 0x0001e2000c101124 */
[----:B------:R-:W-:Y:S05]  /*c390*/  @P3 BRA `(.L_x_401) ;  /* 0x00000000000c3947 */ /* 0x000fea0003800000 */
[----:B------:R-:W0:Y:S02]  /*c3a0*/  LDG.E.U8 R16, desc[UR36][R14.64+0x71] ;  /* 0x000071240e107981 */ /* 0x000e24000c1e1100 */
[----:B0-----:R-:W-:-:S05]  /*c3b0*/  PRMT R3, R16, 0x8880, RZ ;  /* 0x0000888010037816 */ /* 0x001fca00000000ff */
[----:B------:R-:W-:-:S07]  /*c3c0*/  IMAD R2, R3, R18, RZ ;  /* 0x0000001203027224 */ /* 0x000fce00078e02ff */
.L_x_401:
[----:B------:R-:W-:Y:S05]  /*c3d0*/  BSYNC B1 ;  /* 0x0000000000017941 */ /* 0x000fea0003800000 */
.L_x_400:
[----:B------:R-:W-:Y:S01]  /*c3e0*/  @!P3 IMAD R81, R81, R17, R2 ;  /* 0x000000115151b224 */ /* 0x000fe200078e0202 */
[----:B------:R-:W-:Y:S04]  /*c3f0*/  BSSY B1, `(.L_x_402) ;  /* 0x0000006000017945 */ /* 0x000fe80003800000 */
[----:B------:R0:W-:Y:S01]  /*c400*/  @!P3 STG.E.U8 desc[UR36][R6.64+0x71], R81 ;  /* 0x000071510600b986 */ /* 0x0001e2000c101124 */
[----:B------:R-:W-:Y:S05]  /*c410*/  @P5 BRA `(.L_x_403) ;  /* 0x00000000000c5947 */ /* 0x000fea0003800000 */
[----:B------:R-:W0:Y:S02]  /*c420*/  LDG.E.U8 R16, desc[UR36][R154.64+0x70] ;  /* 0x000070249a107981 */ /* 0x000e24000c1e1100 */
[----:B0-----:R-:W-:-:S05]  /*c430*/  PRMT R3, R16, 0x8880, RZ ;  /* 0x0000888010037816 */ /* 0x001fca00000000ff */
[----:B------:R-:W-:-:S07]  /*c440*/  IMAD R2, R3, R18, RZ ;  /* 0x0000001203027224 */ /* 0x000fce00078e02ff */
.L_x_403:
[----:B------:R-:W-:Y:S05]  /*c450*/  BSYNC B1 ;  /* 0x0000000000017941 */ /* 0x000fea0003800000 */
.L_x_402:
[----:B0-----:R-:W-:Y:S01]  /*c460*/  @!P5 IMAD R3, R82, R17, R2 ;  /* 0x000000115203d224 */ /* 0x001fe200078e0202 */
[----:B------:R-:W-:Y:S04]  /*c470*/  BSSY B1, `(.L_x_404) ;  /* 0x0000006000017945 */ /* 0x000fe80003800000 */
[----:B------:R0:W-:Y:S01]  /*c480*/  @!P5 STG.E.U8 desc[UR36][R8.64+0x70], R3 ;  /* 0x000070030800d986 */ /* 0x0001e2000c101124 */
[----:B------:R-:W-:Y:S05]  /*c490*/  @P6 BRA `(.L_x_405) ;  /* 0x00000000000c6947 */ /* 0x000fea0003800000 */
[----:B------:R-:W0:Y:S02]  /*c4a0*/  LDG.E.U8 R16, desc[UR36][R154.64+0x71] ;  /* 0x000071249a107981 */ /* 0x000e24000c1e1100 */
[----:B0-----:R-:W-:-:S05]  /*c4b0*/  PRMT R3, R16, 0x8880, RZ ;  /* 0x0000888010037816 */ /* 0x001fca00000000ff */
[----:B------:R-:W-:-:S07]  /*c4c0*/  IMAD R2, R3, R18, RZ ;  /* 0x0000001203027224 */ /* 0x000fce00078e02ff */
.L_x_405:
[----:B------:R-:W-:Y:S05]  /*c4d0*/  BSYNC B1 ;  /* 0x0000000000017941 */ /* 0x000fea0003800000 */
.L_x_404:
[----:B------:R-:W-:Y:S01]  /*c4e0*/  @!P6 IMAD R83, R83, R17, R2 ;  /* 0x000000115353e224 */ /* 0x000fe200078e0202 */
[----:B------:R-:W-:Y:S04]  /*c4f0*/  BSSY B1, `(.L_x_406) ;  /* 0x0000006000017945 */ /* 0x000fe80003800000 */
[----:B------:R0:W-:Y:S01]  /*c500*/  @!P6 STG.E.U8 desc[UR36][R8.64+0x71], R83 ;  /* 0x000071530800e986 */ /* 0x0001e2000c101124 */
[----:B------:R-:W-:Y:S05]  /*c510*/  @P1 BRA `(.L_x_407) ;  /* 0x00000000000c1947 */ /* 0x000fea0003800000 */
[----:B------:R-:W0:Y:S02]  /*c520*/  LDG.E.U8 R16, desc[UR36][R14.64+0x78] ;  /* 0x000078240e107981 */ /* 0x000e24000c1e1100 */
[----:B0-----:R-:W-:-:S05]  /*c530*/  PRMT R3, R16, 0x8880, RZ ;  /* 0x0000888010037816 */ /* 0x001fca00000000ff */
[----:B------:R-:W-:-:S07]  /*c540*/  IMAD R2, R3, R18, RZ ;  /* 0x0000001203027224 */ /* 0x000fce00078e02ff */
.L_x_407:
[----:B------:R-:W-:Y:S05]  /*c550*/  BSYNC B1 ;  /* 0x0000000000017941 */ /* 0x000fea0003800000 */
.L_x_406:
        /* <DEDUP_REMOVED lines=12> */
.L_x_409:
[----:B------:R-:W-:Y:S05]  /*c620*/  BSYNC B1 ;  /* 0x0000000000017941 */ /* 0x000fea0003800000 */
.L_x_408:
[----:B------:R-:W-:Y:S01]  /*c630*/  @!P4 IMAD R85, R85, R17, R2 ;  /* 0x000000115555c224 */ /* 0x000fe200078e0202 */
[----:B------:R-:W-:Y:S04]  /*c640*/  BSSY B1, `(.L_x_410) ;  /* 0x0000006000017945 */ /* 0x000fe80003800000 */
[----:B------:R0:W-:Y:S01]  /*c650*/  @!P4 STG.E.U8 desc[UR36][R6.64+0x79], R85 ;  /* 0x000079550600c986 */ /* 0x0001e2000c101124 */
[----:B------:R-:W-:Y:S05]  /*c660*/  @P3 BRA `(.L_x_411) ;  /* 0x00000000000c3947 */ /* 0x000fea0003800000 */
[----:B------:R-:W0:Y:S02]  /*c670*/  LDG.E.U8 R16, desc[UR36][R154.64+0x78] ;  /* 0x000078249a107981 */ /* 0x000e24000c1e1100 */
[----:B0-----:R-:W-:-:S05]  /*c680*/  PRMT R3, R16, 0x8880, RZ ;  /* 0x0000888010037816 */ /* 0x001fca00000000ff */
[----:B------:R-:W-:-:S07]  /*c690*/  IMAD R2, R3, R18, RZ ;  /* 0x0000001203027224 */ /* 0x000fce00078e02ff */
.L_x_411:
[----:B------:R-:W-:Y:S05]  /*c6a0*/  BSYNC B1 ;  /* 0x0000000000017941 */ /* 0x000fea0003800000 */
.L_x_410:
[----:B0-----:R-:W-:Y:S01]  /*c6b0*/  @!P3 IMAD R3, R86, R17, R2 ;  /* 0x000000115603b224 */ /* 0x001fe200078e0202 */
[----:B------:R-:W-:Y:S04]  /*c6c0*/  BSSY B1, `(.L_x_412) ;  /* 0x0000006000017945 */ /* 0x000fe80003800000 */
[----:B------:R0:W-:Y:S01]  /*c6d0*/  @!P3 STG.E.U8 desc[UR36][R8.64+0x78], R3 ;  /* 0x000078030800b986 */ /* 0x0001e2000c101124 */
[----:B------:R-:W-:Y:S05]  /*c6e0*/  @P5 BRA `(.L_x_413) ;  /* 0x00000000000c5947 */ /* 0x000fea0003800000 */
[----:B------:R-:W0:Y:S02]  /*c6f0*/  LDG.E.U8 R16, desc[UR36][R154.64+0x79] ;  /* 0x000079249a107981 */ /* 0x000e24000c1e1100 */
[----:B0-----:R-:W-:-:S05]  /*c700*/  PRMT R3, R16, 0x8880, RZ ;  /* 0x0000888010037816 */ /* 0x001fca00000000ff */
[----:B------:R-:W-:-:S07]  /*c710*/  IMAD R2, R3, R18, RZ ;  /* 0x0000001203027224 */ /* 0x000fce00078e02ff */
.L_x_413:
[----:B------:R-:W-:Y:S05]  /*c720*/  BSYNC B1 ;  /* 0x0000000000017941 */ /* 0x000fea0003800000 */
.L_x_412:
[----:B------:R-:W-:Y:S01]  /*c730*/  @!P5 IMAD R87, R87, R17, R2 ;  /* 0x000000115757d224 */ /* 0x000fe200078e0202 */
[----:B------:R-:W-:Y:S04]  /*c740*/  BSSY B1, `(.L_x_414) ;  /* 0x0000006000017945 */ /* 0x000fe80003800000 */
[----:B------:R0:W-:Y:S01]  /*c750*/  @!P5 STG.E.U8 desc[UR36][R8.64+0x79], R87 ;  /* 0x000079570800d986 */ /* 0x0001e2000c101124 */
[----:B------:R-:W-:Y:S05]  /*c760*/  @P6 BRA `(.L_x_415) ;  /* 0x00000000000c6947 */ /* 0x000fea0003800000 */
[----:B------:R-:W0:Y:S02]  /*c770*/  LDG.E.U8 R16, desc[UR36][R14.64+0x80] ;  /* 0x000080240e107981 */ /* 0x000e24000c1e1100 */
[----:B0-----:R-:W-:-:S05]  /*c780*/  PRMT R3, R16, 0x8880, RZ ;  /* 0x0000888010037816 */ /* 0x001fca00000000ff */
[----:B------:R-:W-:-:S07]  /*c790*/  IMAD R2, R3, R18, RZ ;  /* 0x0000001203027224 */ /* 0x000fce00078e02ff */
.L_x_415:
[----:B------:R-:W-:Y:S05]  /*c7a0*/  BSYNC B1 ;  /* 0x0000000000017941 */ /* 0x000fea0003800000 */
.L_x_414:
[----:B0-----:R-:W-:Y:S01]  /*c7b0*/  @!P6 IMAD R3, R88, R17, R2 ;  /* 0x000000115803e224 */ /* 0x001fe200078e0202 */
[----:B------:R-:W-:Y:S04]  /*c7c0*/  BSSY B1, `(.L_x_416) ;  /* 0x0000006000017945 */ /* 0x000fe80003800000 */
[----:B------:R0:W-:Y:S01]  /*c7d0*/  @!P6 STG.E.U8 desc[UR36][R6.64+0x80], R3 ;  /* 0x000080030600e986 */ /* 0x0001e2000c101124 */
[----:B------:R-:W-:Y:S05]  /*c7e0*/  @P1 BRA `(.L_x_417) ;  /* 0x00000000000c1947 */ /* 0x000fea0003800000 */
[----:B------:R-:W0:Y:S02]  /*c7f0*/  LDG.E.U8 R16, desc[UR36][R14.64+0x81] ;  /* 0x000081240e107981 */ /* 0x000e24000c1e1100 */
[----:B0-----:R-:W-:-:S05]  /*c800*/  PRMT R3, R16, 0x8880, RZ ;  /* 0x0000888010037816 */ /* 0x001fca00000000ff */
[----:B------:R-:W-:-:S07]  /*c810*/  IMAD R2, R3, R18, RZ ;  /* 0x0000001203027224 */ /* 0x000fce00078e02ff */
.L_x_417:
[----:B------:R-:W-:Y:S05]  /*c820*/  BSYNC B1 ;  /* 0x0000000000017941 */ /* 0x000fea0003800000 */
.L_x_416:
        /* <DEDUP_REMOVED lines=12> */
.L_x_419:
[----:B------:R-:W-:Y:S05]  /*c8f0*/  BSYNC B1 ;  /* 0x0000000000017941 */ /* 0x000fea0003800000 */
.L_x_418:
[----:B0-----:R-:W-:Y:S01]  /*c900*/  @!P4 IMAD R3, R90, R17, R2 ;  /* 0x000000115a03c224 */ /* 0x001fe200078e0202 */
[----:B------:R-:W-:Y:S04]  /*c910*/  BSSY B1, `(.L_x_420) ;  /* 0x0000006000017945 */ /* 0x000fe80003800000 */
[----:B------:R0:W-:Y:S01]  /*c920*/  @!P4 STG.E.U8 desc[UR36][R8.64+0x80], R3 ;  /* 0x000080030800c986 */ /* 0x0001e2000c101124 */
[----:B------:R-:W-:Y:S05]  /*c930*/  @P3 BRA `(.L_x_421) ;  /* 0x00000000000c3947 */ /* 0x000fea0003800000 */
[----:B------:R-:W0:Y:S02]  /*c940*/  LDG.E.U8 R16, desc[UR36][R154.64+0x81] ;  /* 0x000081249a107981 */ /* 0x000e24000c1e1100 */
[----:B0-----:R-:W-:-:S05]  /*c950*/  PRMT R3, R16, 0x8880, RZ ;  /* 0x0000888010037816 */ /* 0x001fca00000000ff */
[----:B------:R-:W-:-:S07]  /*c960*/  IMAD R2, R3, R18, RZ ;  /* 0x0000001203027224 */ /* 0x000fce00078e02ff */
.L_x_421:
[----:B------:R-:W-:Y:S05]  /*c970*/  BSYNC B1 ;  /* 0x0000000000017941 */ /* 0x000fea0003800000 */
.L_x_420:
[----:B------:R-:W-:Y:S01]  /*c980*/  @!P3 IMAD R91, R91, R17, R2 ;  /* 0x000000115b5bb224 */ /* 0x000fe200078e0202 */
[----:B------:R-:W-:Y:S04]  /*c990*/  BSSY B1, `(.L_x_422) ;  /* 0x0000006000017945 */ /* 0x000fe80003800000 */
[----:B------:R0:W-:Y:S01]  /*c9a0*/  @!P3 STG.E.U8 desc[UR36][R8.64+0x81], R91 ;  /* 0x0000815b0800b986 */ /* 0x0001e2000c101124 */
[----:B------:R-:W-:Y:S05]  /*c9b0*/  @P5 BRA `(.L_x_423) ;  /* 0x00000000000c5947 */ /* 0x000fea0003800000 */
[----:B------:R-:W0:Y:S02]  /*c9c0*/  LDG.E.U8 R16, desc[UR36][R14.64+0x88] ;  /* 0x000088240e107981 */ /* 0x000e24000c1e1100 */
[----:B0-----:R-:W-:-:S05]  /*c9d0*/  PRMT R3, R16, 0x8880, RZ ;  /* 0x0000888010037816 */ /* 0x001fca00000000ff */
[----:B------:R-:W-:-:S07]  /*c9e0*/  IMAD R2, R3, R18, RZ ;  /* 0x0000001203027224 */ /* 0x000fce00078e02ff */
.L_x_423:
[----:B------:R-:W-:Y:S05]  /*c9f0*/  BSYNC B1 ;  /* 0x0000000000017941 */ /* 0x000fea0003800000 */
.L_x_422:
[----:B0-----:R-:W-:Y:S01]  /*ca00*/  @!P5 IMAD R3, R92, R17, R2 ;  /* 0x000000115c03d224 */ /* 0x001fe200078e0202 */
[----:B------:R-:W-:Y:S04]  /*ca10*/  BSSY B1, `(.L_x_424) ;  /* 0x0000006000017945 */ /* 0x000fe80003800000 */
[----:B------:R0:W-:Y:S01]  /*ca20*/  @!P5 STG.E.U8 desc[UR36][R6.64+0x88], R3 ;  /* 0x000088030600d986 */ /* 0x0001e2000c101124 */
[----:B------:R-:W-:Y:S05]  /*ca30*/  @P6 BRA `(.L_x_425) ;  /* 0x00000000000c6947 */ /* 0x000fea0003800000 */
[----:B------:R-:W0:Y:S02]  /*ca40*/  LDG.E.U8 R16, desc[UR36][R14.64+0x89] ;  /* 0x000089240e107981 */ /* 0x000e24000c1e1100 */
[----:B0-----:R-:W-:-:S05]  /*ca50*/  PRMT R3, R16, 0x8880, RZ ;  /* 0x0000888010037816 */ /* 0x001fca00000000ff */
[----:B------:R-:W-:-:S07]  /*ca60*/  IMAD R2, R3, R18, RZ ;  /* 0x0000001203027224 */ /* 0x000fce00078e02ff */
.L_x_425:
[----:B------:R-:W-:Y:S05]  /*ca70*/  BSYNC B1 ;  /* 0x0000000000017941 */ /* 0x000fea0003800000 */
.L_x_424:
[----:B------:R-:W-:Y:S01]  /*ca80*/  @!P6 IMAD R93, R93, R17, R2 ;  /* 0x000000115d5de224 */ /* 0x000fe200078e0202 */
[----:B------:R-:W-:Y:S04]  /*ca90*/  BSSY B1, `(.L_x_426) ;  /* 0x0000006000017945 */ /* 0x000fe80003800000 */
[----:B------:R0:W-:Y:S01]  /*caa0*/  @!P6 STG.E.U8 desc[UR36][R6.64+0x89], R93 ;  /* 0x0000895d0600e986 */ /* 0x0001e2000c101124 */
[----:B------:R-:W-:Y:S05]  /*cab0*/  @P1 BRA `(.L_x_427) ;  /* 0x00000000000c1947 */ /* 0x000fea0003800000 */
[----:B------:R-:W0:Y:S02]  /*cac0*/  LDG.E.U8 R16, desc[UR36][R154.64+0x88] ;  /* 0x000088249a107981 */ /* 0x000e24000c1e1100 */
[----:B0-----:R-:W-:-:S05]  /*cad0*/  PRMT R3, R16, 0x8880, RZ ;  /* 0x0000888010037816 */ /* 0x001fca00000000ff */
[----:B------:R-:W-:-:S07]  /*cae0*/  IMAD R2, R3, R18, RZ ;  /* 0x0000001203027224 */ /* 0x000fce00078e02ff */
.L_x_427:
[----:B------:R-:W-:Y:S05]  /*caf0*/  BSYNC B1 ;  /* 0x0000000000017941 */ /* 0x000fea0003800000 */
.L_x_426:
        /* <DEDUP_REMOVED lines=12> */
.L_x_429:
[----:B------:R-:W-:Y:S05]  /*cbc0*/  BSYNC B1 ;  /* 0x0000000000017941 */ /* 0x000fea0003800000 */
.L_x_428:
[----:B------:R-:W-:Y:S01]  /*cbd0*/  @!P4 IMAD R95, R95, R17, R2 ;  /* 0x000000115f5fc224 */ /* 0x000fe200078e0202 */
[----:B------:R-:W-:Y:S04]  /*cbe0*/  BSSY B1, `(.L_x_430) ;  /* 0x0000006000017945 */ /* 0x000fe80003800000 */
[----:B------:R0:W-:Y:S01]  /*cbf0*/  @!P4 STG.E.U8 desc[UR36][R8.64+0x89], R95 ;  /* 0x0000895f0800c986 */ /* 0x0001e2000c101124 */
[----:B------:R-:W-:Y:S05]  /*cc00*/  @P3 BRA `(.L_x_431) ;  /* 0x00000000000c3947 */ /* 0x000fea0003800000 */
[----:B------:R-:W0:Y:S02]  /*cc10*/  LDG.E.U8 R16, desc[UR36][R14.64+0x90] ;  /* 0x000090240e107981 */ /* 0x000e24000c1e1100 */
[----:B0-----:R-:W-:-:S05]  /*cc20*/  PRMT R3, R16, 0x8880, RZ ;  /* 0x0000888010037816 */ /* 0x001fca00000000ff */
[----:B------:R-:W-:-:S07]  /*cc30*/  IMAD R2, R3, R18, RZ ;  /* 0x0000001203027224 */ /* 0x000fce00078e02ff */
.L_x_431:
[----:B------:R-:W-:Y:S05]  /*cc40*/  BSYNC B1 ;  /* 0x0000000000017941 */ /* 0x000fea0003800000 */
.L_x_430:
[----:B0-----:R-:W-:Y:S01]  /*cc50*/  @!P3 IMAD R3, R96, R17, R2 ;  /* 0x000000116003b224 */ /* 0x001fe200078e0202 */
[----:B------:R-:W-:Y:S04]  /*cc60*/  BSSY B1, `(.L_x_432) ;  /* 0x0000006000017945 */ /* 0x000fe80003800000 */
[----:B------:R0:W-:Y:S01]  /*cc70*/  @!P3 STG.E.U8 desc[UR36][R6.64+0x90], R3 ;  /* 0x000090030600b986 */ /* 0x0001e2000c101124 */
[----:B------:R-:W-:Y:S05]  /*cc80*/  @P5 BRA `(.L_x_433) ;  /* 0x00000000000c5947 */ /* 0x000fea0003800000 */
[----:B------:R-:W0:Y:S02]  /*cc90*/  LDG.E.U8 R16, desc[UR36][R14.64+0x91] ;  /* 0x000091240e107981 */ /* 0x000e24000c1e1100 */
[----:B0-----:R-:W-:-:S05]  /*cca0*/  PRMT R3, R16, 0x8880, RZ ;  /* 0x0000888010037816 */ /* 0x001fca00000000ff */
[----:B------:R-:W-:-:S07]  /*ccb0*/  IMAD R2, R3, R18, RZ ;  /* 0x0000001203027224 */ /* 0x000fce00078e02ff */
.L_x_433:
[----:B------:R-:W-:Y:S05]  /*ccc0*/  BSYNC B1 ;  /* 0x0000000000017941 */ /* 0x000fea0003800000 */
.L_x_432:
[----:B------:R-:W-:Y:S01]  /*ccd0*/  @!P5 IMAD R97, R97, R17, R2 ;  /* 0x000000116161d224 */ /* 0x000fe200078e0202 */
[----:B------:R-:W-:Y:S04]  /*cce0*/  BSSY B1, `(.L_x_434) ;  /* 0x0000006000017945 */ /* 0x000fe80003800000 */
[----:B------:R0:W-:Y:S01]  /*ccf0*/  @!P5 STG.E.U8 desc[UR36][R6.64+0x91], R97 ;  /* 0x000091610600d986 */ /* 0x0001e2000c101124 */
[----:B------:R-:W-:Y:S05]  /*cd00*/  @P6 BRA `(.L_x_435) ;  /* 0x00000000000c6947 */ /* 0x000fea0003800000 */
[----:B------:R-:W0:Y:S02]  /*cd10*/  LDG.E.U8 R16, desc[UR36][R154.64+0x90] ;  /* 0x000090249a107981 */ /* 0x000e24000c1e1100 */
[----:B0-----:R-:W-:-:S05]  /*cd20*/  PRMT R3, R16, 0x8880, RZ ;  /* 0x0000888010037816 */ /* 0x001fca00000000ff */
[----:B------:R-:W-:-:S07]  /*cd30*/  IMAD R2, R3, R18, RZ ;  /* 0x0000001203027224 */ /* 0x000fce00078e02ff */
.L_x_435:
[----:B------:R-:W-:Y:S05]  /*cd40*/  BSYNC B1 ;  /* 0x0000000000017941 */ /* 0x000fea0003800000 */
.L_x_434:
[----:B0-----:R-:W-:Y:S01]  /*cd50*/  @!P6 IMAD R3, R98, R17, R2 ;  /* 0x000000116203e224 */ /* 0x001fe200078e0202 */
[----:B------:R-:W-:Y:S04]  /*cd60*/  BSSY B1, `(.L_x_436) ;  /* 0x0000006000017945 */ /* 0x000fe80003800000 */
[----:B------:R0:W-:Y:S01]  /*cd70*/  @!P6 STG.E.U8 desc[UR36][R8.64+0x90], R3 ;  /* 0x000090030800e986 */ /* 0x0001e2000c101124 */
[----:B------:R-:W-:Y:S05]  /*cd80*/  @P1 BRA `(.L_x_437) ;  /* 0x00000000000c1947 */ /* 0x000fea0003800000 */
[----:B------:R-:W0:Y:S02]  /*cd90*/  LDG.E.U8 R16, desc[UR36][R154.64+0x91] ;  /* 0x000091249a107981 */ /* 0x000e24000c1e1100 */
[----:B0-----:R-:W-:-:S05]  /*cda0*/  PRMT R3, R16, 0x8880, RZ ;  /* 0x0000888010037816 */ /* 0x001fca00000000ff */
[----:B------:R-:W-:-:S07]  /*cdb0*/  IMAD R2, R3, R18, RZ ;  /* 0x0000001203027224 */ /* 0x000fce00078e02ff */
.L_x_437:
[----:B------:R-:W-:Y:S05]  /*cdc0*/  BSYNC B1 ;  /* 0x0000000000017941 */ /* 0x000fea0003800000 */
.L_x_436:
        /* <DEDUP_REMOVED lines=12> */
.L_x_439:
[----:B------:R-:W-:Y:S05]  /*ce90*/  BSYNC B1 ;  /* 0x0000000000017941 */ /* 0x000fea0003800000 */
.L_x_438:
[----:B0-----:R-:W-:Y:S01]  /*cea0*/  @!P4 IMAD R3, R100, R17, R2 ;  /* 0x000000116403c224 */ /* 0x001fe200078e0202 */
[----:B------:R-:W-:Y:S04]  /*ceb0*/  BSSY B1, `(.L_x_440) ;  /* 0x0000006000017945 */ /* 0x000fe80003800000 */
[----:B------:R0:W-:Y:S01]  /*cec0*/  @!P4 STG.E.U8 desc[UR36][R6.64+0x98], R3 ;  /* 0x000098030600c986 */ /* 0x0001e2000c101124 */
[----:B------:R-:W-:Y:S05]  /*ced0*/  @P3 BRA `(.L_x_441) ;  /* 0x00000000000c3947 */ /* 0x000fea0003800000 */
[----:B------:R-:W0:Y:S02]  /*cee0*/  LDG.E.U8 R16, desc[UR36][R14.64+0x99] ;  /* 0x000099240e107981 */ /* 0x000e24000c1e1100 */
[----:B0-----:R-:W-:-:S05]  /*cef0*/  PRMT R3, R16, 0x8880, RZ ;  /* 0x0000888010037816 */ /* 0x001fca00000000ff */
[----:B------:R-:W-:-:S07]  /*cf00*/  IMAD R2, R3, R18, RZ ;  /* 0x0000001203027224 */ /* 0x000fce00078e02ff */
.L_x_441:
[----:B------:R-:W-:Y:S05]  /*cf10*/  BSYNC B1 ;  /* 0x0000000000017941 */ /* 0x000fea0003800000 */
.L_x_440:
[----:B------:R-:W-:Y:S01]  /*cf20*/  @!P3 IMAD R101, R101, R17, R2 ;  /* 0x000000116565b224 */ /* 0x000fe200078e0202 */
[----:B------:R-:W-:Y:S04]  /*cf30*/  BSSY B1, `(.L_x_442) ;  /* 0x0000006000017945 */ /* 0x000fe80003800000 */
[----:B------:R0:W-:Y:S01]  /*cf40*/  @!P3 STG.E.U8 desc[UR36][R6.64+0x99], R101 ;  /* 0x000099650600b986 */ /* 0x0001e2000c101124 */
[----:B------:R-:W-:Y:S05]  /*cf50*/  @P5 BRA `(.L_x_443) ;  /* 0x00000000000c5947 */ /* 0x000fea0003800000 */
[----:B------:R-:W0:Y:S02]  /*cf60*/  LDG.E.U8 R16, desc[UR36][R154.64+0x98] ;  /* 0x000098249a107981 */ /* 0x000e24000c1e1100 */
[----:B0-----:R-:W-:-:S05]  /*cf70*/  PRMT R3, R16, 0x8880, RZ ;  /* 0x0000888010037816 */ /* 0x001fca00000000ff */
[----:B------:R-:W-:-:S07]  /*cf80*/  IMAD R2, R3, R18, RZ ;  /* 0x0000001203027224 */ /* 0x000fce00078e02ff */
.L_x_443:
[----:B------:R-:W-:Y:S05]  /*cf90*/  BSYNC B1 ;  /* 0x0000000000017941 */ /* 0x000fea0003800000 */
.L_x_442:
[----:B0-----:R-:W-:Y:S01]  /*cfa0*/  @!P5 IMAD R3, R102, R17, R2 ;  /* 0x000000116603d224 */ /* 0x001fe200078e0202 */
[----:B------:R-:W-:Y:S04]  /*cfb0*/  BSSY B1, `(.L_x_444) ;  /* 0x0000006000017945 */ /* 0x000fe80003800000 */
[----:B------:R0:W-:Y:S01]  /*cfc0*/  @!P5 STG.E.U8 desc[UR36][R8.64+0x98], R3 ;  /* 0x000098030800d986 */ /* 0x0001e2000c101124 */
[----:B------:R-:W-:Y:S05]  /*cfd0*/  @P6 BRA `(.L_x_445) ;  /* 0x00000000000c6947 */ /* 0x000fea0003800000 */
[----:B------:R-:W0:Y:S02]  /*cfe0*/  LDG.E.U8 R16, desc[UR36][R154.64+0x99] ;  /* 0x000099249a107981 */ /* 0x000e24000c1e1100 */
[----:B0-----:R-:W-:-:S05]  /*cff0*/  PRMT R3, R16, 0x8880, RZ ;  /* 0x0000888010037816 */ /* 0x001fca00000000ff */
[----:B------:R-:W-:-:S07]  /*d000*/  IMAD R2, R3, R18, RZ ;  /* 0x0000001203027224 */ /* 0x000fce00078e02ff */
.L_x_445:
[----:B------:R-:W-:Y:S05]  /*d010*/  BSYNC B1 ;  /* 0x0000000000017941 */ /* 0x000fea0003800000 */
.L_x_444:
[----:B------:R-:W-:Y:S01]  /*d020*/  @!P6 IMAD R103, R103, R17, R2 ;  /* 0x000000116767e224 */ /* 0x000fe200078e0202 */
[----:B------:R-:W-:Y:S04]  /*d030*/  BSSY B1, `(.L_x_446) ;  /* 0x0000006000017945 */ /* 0x000fe80003800000 */
[----:B------:R0:W-:Y:S01]  /*d040*/  @!P6 STG.E.U8 desc[UR36][R8.64+0x99], R103 ;  /* 0x000099670800e986 */ /* 0x0001e2000c101124 */
[----:B------:R-:W-:Y:S05]  /*d050*/  @P1 BRA `(.L_x_447) ;  /* 0x00000000000c1947 */ /* 0x000fea0003800000 */
[----:B------:R-:W0:Y:S02]  /*d060*/  LDG.E.U8 R16, desc[UR36][R14.64+0xa0] ;  /* 0x0000a0240e107981 */ /* 0x000e24000c1e1100 */
[----:B0-----:R-:W-:-:S05]  /*d070*/  PRMT R3, R16, 0x8880, RZ ;  /* 0x0000888010037816 */ /* 0x001fca00000000ff */
[----:B------:R-:W-:-:S07]  /*d080*/  IMAD R2, R3, R18, RZ ;  /* 0x0000001203027224 */ /* 0x000fce00078e02ff */
.L_x_447:
[----:B------:R-:W-:Y:S05]  /*d090*/  BSYNC B1 ;  /* 0x0000000000017941 */ /* 0x000fea0003800000 */
.L_x_446:
        /* <DEDUP_REMOVED lines=12> */
.L_x_449:
[----:B------:R-:W-:Y:S05]  /*d160*/  BSYNC B1 ;  /* 0x0000000000017941 */ /* 0x000fea0003800000 */
.L_x_448:
[----:B------:R-:W-:Y:S01]  /*d170*/  @!P4 IMAD R105, R105, R17, R2 ;  /* 0x000000116969c224 */ /* 0x000fe200078e0202 */
[----:B------:R-:W-:Y:S04]  /*d180*/  BSSY B1, `(.L_x_450) ;  /* 0x0000006000017945 */ /* 0x000fe80003800000 */
[----:B------:R0:W-:Y:S01]  /*d190*/  @!P4 STG.E.U8 desc[UR36][R6.64+0xa1], R105 ;  /* 0x0000a1690600c986 */ /* 0x0001e2000c101124 */
[----:B------:R-:W-:Y:S05]  /*d1a0*/  @P3 BRA `(.L_x_451) ;  /* 0x00000000000c3947 */ /* 0x000fea0003800000 */
[----:B------:R-:W0:Y:S02]  /*d1b0*/  LDG.E.U8 R16, desc[UR36][R154.64+0xa0] ;  /* 0x0000a0249a107981 */ /* 0x000e24000c1e1100 */
[----:B0-----:R-:W-:-:S05]  /*d1c0*/  PRMT R3, R16, 0x8880, RZ ;  /* 0x0000888010037816 */ /* 0x001fca00000000ff */
[----:B------:R-:W-:-:S07]  /*d1d0*/  IMAD R2, R3, R18, RZ ;  /* 0x0000001203027224 */ /* 0x000fce00078e02ff */
.L_x_451:
[----:B------:R-:W-:Y:S05]  /*d1e0*/  BSYNC B1 ;  /* 0x0000000000017941 */ /* 0x000fea0003800000 */
.L_x_450:
[----:B0-----:R-:W-:Y:S01]  /*d1f0*/  @!P3 IMAD R3, R106, R17, R2 ;  /* 0x000000116a03b224 */ /* 0x001fe200078e0202 */
[----:B------:R-:W-:Y:S04]  /*d200*/  BSSY B1, `(.L_x_452) ;  /* 0x0000006000017945 */ /* 0x000fe80003800000 */
[----:B------:R0:W-:Y:S01]  /*d210*/  @!P3 STG.E.U8 desc[UR36][R8.64+0xa0], R3 ;  /* 0x0000a0030800b986 */ /* 0x0001e2000c101124 */
[----:B------:R-:W-:Y:S05]  /*d220*/  @P5 BRA `(.L_x_453) ;  /* 0x00000000000c5947 */ /* 0x000fea0003800000 */
[----:B------:R-:W0:Y:S02]  /*d230*/  LDG.E.U8 R16, desc[UR36][R154.64+0xa1] ;  /* 0x0000a1249a107981 */ /* 0x000e24000c1e1100 */
[----:B0-----:R-:W-:-:S05]  /*d240*/  PRMT R3, R16, 0x8880, RZ ;  /* 0x0000888010037816 */ /* 0x001fca00000000ff */
[----:B------:R-:W-:-:S07]  /*d250*/  IMAD R2, R3, R18, RZ ;  /* 0x0000001203027224 */ /* 0x000fce00078e02ff */
.L_x_453:
[----:B------:R-:W-:Y:S05]  /*d260*/  BSYNC B1 ;  /* 0x0000000000017941 */ /* 0x000fea0003800000 */
.L_x_452:
[----:B------:R-:W-:Y:S01]  /*d270*/  @!P5 IMAD R107, R107, R17, R2 ;  /* 0x000000116b6bd224 */ /* 0x000fe200078e0202 */
[----:B------:R-:W-:Y:S04]  /*d280*/  BSSY B1, `(.L_x_454) ;  /* 0x0000006000017945 */ /* 0x000fe80003800000 */
[----:B------:R0:W-:Y:S01]  /*d290*/  @!P5 STG.E.U8 desc[UR36][R8.64+0xa1], R107 ;  /* 0x0000a16b0800d986 */ /* 0x0001e2000c101124 */
[----:B------:R-:W-:Y:S05]  /*d2a0*/  @P6 BRA `(.L_x_455) ;  /* 0x00000000000c6947 */ /* 0x000fea0003800000 */
[----:B------:R-:W0:Y:S02]  /*d2b0*/  LDG.E.U8 R16, desc[UR36][R14.64+0xa8] ;  /* 0x0000a8240e107981 */ /* 0x000e24000c1e1100 */
[----:B0-----:R-:W-:-:S05]  /*d2c0*/  PRMT R3, R16, 0x8880, RZ ;  /* 0x0000888010037816 */ /* 0x001fca00000000ff */
[----:B------:R-:W-:-:S07]  /*d2d0*/  IMAD R2, R3, R18, RZ ;  /* 0x0000001203027224 */ /* 0x000fce00078e02ff */
.L_x_455:
[----:B------:R-:W-:Y:S05]  /*d2e0*/  BSYNC B1 ;  /* 0x0000000000017941 */ /* 0x000fea0003800000 */
.L_x_454:
[----:B0-----:R-:W-:Y:S01]  /*d2f0*/  @!P6 IMAD R3, R108, R17, R2 ;  /* 0x000000116c03e224 */ /* 0x001fe200078e0202 */
[----:B------:R-:W-:Y:S04]  /*d300*/  BSSY B1, `(.L_x_456) ;  /* 0x0000006000017945 */ /* 0x000fe80003800000 */
[----:B------:R0:W-:Y:S01]  /*d310*/  @!P6 STG.E.U8 desc[UR36][R6.64+0xa8], R3 ;  /* 0x0000a8030600e986 */ /* 0x0001e2000c101124 */
[----:B------:R-:W-:Y:S05]  /*d320*/  @P1 BRA `(.L_x_457) ;  /* 0x00000000000c1947 */ /* 0x000fea0003800000 */
[----:B------:R-:W0:Y:S02]  /*d330*/  LDG.E.U8 R16, desc[UR36][R14.64+0xa9] ;  /* 0x0000a9240e107981 */ /* 0x000e24000c1e1100 */
[----:B0-----:R-:W-:-:S05]  /*d340*/  PRMT R3, R16, 0x8880, RZ ;  /* 0x0000888010037816 */ /* 0x001fca00000000ff */
[----:B------:R-:W-:-:S07]  /*d350*/  IMAD R2, R3, R18, RZ ;  /* 0x0000001203027224 */ /* 0x000fce00078e02ff */
.L_x_457:
[----:B------:R-:W-:Y:S05]  /*d360*/  BSYNC B1 ;  /* 0x0000000000017941 */ /* 0x000fea0003800000 */
.L_x_456:
        /* <DEDUP_REMOVED lines=12> */
.L_x_459:
[----:B------:R-:W-:Y:S05]  /*d430*/  BSYNC B1 ;  /* 0x0000000000017941 */ /* 0x000fea0003800000 */
.L_x_458:
[----:B0-----:R-:W-:Y:S01]  /*d440*/  @!P4 IMAD R3, R110, R17, R2 ;  /* 0x000000116e03c224 */ /* 0x001fe200078e0202 */
[----:B------:R-:W-:Y:S04]  /*d450*/  BSSY B1, `(.L_x_460) ;  /* 0x0000006000017945 */ /* 0x000fe80003800000 */
[----:B------:R0:W-:Y:S01]  /*d460*/  @!P4 STG.E.U8 desc[UR36][R8.64+0xa8], R3 ;  /* 0x0000a8030800c986 */ /* 0x0001e2000c101124 */
[----:B------:R-:W-:Y:S05]  /*d470*/  @P3 BRA `(.L_x_461) ;  /* 0x00000000000c3947 */ /* 0x000fea0003800000 */
[----:B------:R-:W0:Y:S02]  /*d480*/  LDG.E.U8 R16, desc[UR36][R154.64+0xa9] ;  /* 0x0000a9249a107981 */ /* 0x000e24000c1e1100 */
[----:B0-----:R-:W-:-:S05]  /*d490*/  PRMT R3, R16, 0x8880, RZ ;  /* 0x0000888010037816 */ /* 0x001fca00000000ff */
[----:B------:R-:W-:-:S07]  /*d4a0*/  IMAD R2, R3, R18, RZ ;  /* 0x0000001203027224 */ /* 0x000fce00078e02ff */
.L_x_461:
[----:B------:R-:W-:Y:S05]  /*d4b0*/  BSYNC B1 ;  /* 0x0000000000017941 */ /* 0x000fea0003800000 */
.L_x_460:
[----:B------:R-:W-:Y:S01]  /*d4c0*/  @!P3 IMAD R111, R111, R17, R2 ;  /* 0x000000116f6fb224 */ /* 0x000fe200078e0202 */
[----:B------:R-:W-:Y:S04]  /*d4d0*/  BSSY B1, `(.L_x_462) ;  /* 0x0000006000017945 */ /* 0x000fe80003800000 */
[----:B------:R0:W-:Y:S01]  /*d4e0*/  @!P3 STG.E.U8 desc[UR36][R8.64+0xa9], R111 ;  /* 0x0000a96f0800b986 */ /* 0x0001e2000c101124 */
[----:B------:R-:W-:Y:S05]  /*d4f0*/  @P5 BRA `(.L_x_463) ;  /* 0x00000000000c5947 */ /* 0x000fea0003800000 */
[----:B------:R-:W0:Y:S02]  /*d500*/  LDG.E.U8 R16, desc[UR36][R14.64+0xb0] ;  /* 0x0000b0240e107981 */ /* 0x000e24000c1e1100 */
[----:B0-----:R-:W-:-:S05]  /*d510*/  PRMT R3, R16, 0x8880, RZ ;  /* 0x0000888010037816 */ /* 0x001fca00000000ff */
[----:B------:R-:W-:-:S07]  /*d520*/  IMAD R2, R3, R18, RZ ;  /* 0x0000001203027224 */ /* 0x000fce00078e02ff */
.L_x_463:
[----:B------:R-:W-:Y:S05]  /*d530*/  BSYNC B1 ;  /* 0x0000000000017941 */ /* 0x000fea0003800000 */
.L_x_462:
[----:B0-----:R-:W-:Y:S01]  /*d540*/  @!P5 IMAD R3, R112, R17, R2 ;  /* 0x000000117003d224 */ /* 0x001fe200078e0202 */
[----:B------:R-:W-:Y:S04]  /*d550*/  BSSY B1, `(.L_x_464) ;  /* 0x0000006000017945 */ /* 0x000fe80003800000 */
[----:B------:R0:W-:Y:S01]  /*d560*/  @!P5 STG.E.U8 desc[UR36][R6.64+0xb0], R3 ;  /* 0x0000b0030600d986 */ /* 0x0001e2000c101124 */
[----:B------:R-:W-:Y:S05]  /*d570*/  @P6 BRA `(.L_x_465) ;  /* 0x00000000000c6947 */ /* 0x000fea0003800000 */
[----:B------:R-:W0:Y:S02]  /*d580*/  LDG.E.U8 R16, desc[UR36][R14.64+0xb1] ;  /* 0x0000b1240e107981 */ /* 0x000e24000c1e1100 */
[----:B0-----:R-:W-:-:S05]  /*d590*/  PRMT R3, R16, 0x8880, RZ ;  /* 0x0000888010037816 */ /* 0x001fca00000000ff */
[----:B------:R-:W-:-:S07]  /*d5a0*/  IMAD R2, R3, R18, RZ ;  /* 0x0000001203027224 */ /* 0x000fce00078e02ff */
.L_x_465:
[----:B------:R-:W-:Y:S05]  /*d5b0*/  BSYNC B1 ;  /* 0x0000000000017941 */ /* 0x000fea0003800000 */
.L_x_464:
[----:B------:R-:W-:Y:S01]  /*d5c0*/  @!P6 IMAD R113, R113, R17, R2 ;  /* 0x000000117171e224 */ /* 0x000fe200078e0202 */
[----:B------:R-:W-:Y:S04]  /*d5d0*/  BSSY B1, `(.L_x_466) ;  /* 0x0000006000017945 */ /* 0x000fe80003800000 */
[----:B------:R0:W-:Y:S01]  /*d5e0*/  @!P6 STG.E.U8 desc[UR36][R6.64+0xb1], R113 ;  /* 0x0000b1710600e986 */ /* 0x0001e2000c101124 */
[----:B------:R-:W-:Y:S05]  /*d5f0*/  @P1 BRA `(.L_x_467) ;  /* 0x00000000000c1947 */ /* 0x000fea0003800000 */
[----:B------:R-:W0:Y:S02]  /*d600*/  LDG.E.U8 R16, desc[UR36][R154.64+0xb0] ;  /* 0x0000b0249a107981 */ /* 0x000e24000c1e1100 */
[----:B0-----:R-:W-:-:S05]  /*d610*/  PRMT R3, R16, 0x8880, RZ ;  /* 0x0000888010037816 */ /* 0x001fca00000000ff */
[----:B------:R-:W-:-:S07]  /*d620*/  IMAD R2, R3, R18, RZ ;  /* 0x0000001203027224 */ /* 0x000fce00078e02ff */
.L_x_467:
[----:B------:R-:W-:Y:S05]  /*d630*/  BSYNC B1 ;  /* 0x0000000000017941 */ /* 0x000fea0003800000 */
.L_x_466:
        /* <DEDUP_REMOVED lines=12> */
.L_x_469:
[----:B------:R-:W-:Y:S05]  /*d700*/  BSYNC B1 ;  /* 0x0000000000017941 */ /* 0x000fea0003800000 */
.L_x_468:
[----:B------:R-:W-:Y:S01]  /*d710*/  @!P4 IMAD R115, R115, R17, R2 ;  /* 0x000000117373c224 */ /* 0x000fe200078e0202 */
[----:B------:R-:W-:Y:S04]  /*d720*/  BSSY B1, `(.L_x_470) ;  /* 0x0000006000017945 */ /* 0x000fe80003800000 */
[----:B------:R0:W-:Y:S01]  /*d730*/  @!P4 STG.E.U8 desc[UR36][R8.64+0xb1], R115 ;  /* 0x0000b1730800c986 */ /* 0x0001e2000c101124 */
[----:B------:R-:W-:Y:S05]  /*d740*/  @P3 BRA `(.L_x_471) ;  /* 0x00000000000c3947 */ /* 0x000fea0003800000 */
[----:B------:R-:W0:Y:S02]  /*d750*/  LDG.E.U8 R16, desc[UR36][R14.64+0xb8] ;  /* 0x0000b8240e107981 */ /* 0x000e24000c1e1100 */
[----:B0-----:R-:W-:-:S05]  /*d760*/  PRMT R3, R16, 0x8880, RZ ;  /* 0x0000888010037816 */ /* 0x001fca00000000ff */
[----:B------:R-:W-:-:S07]  /*d770*/  IMAD R2, R3, R18, RZ ;  /* 0x0000001203027224 */ /* 0x000fce00078e02ff */
.L_x_471:
[----:B------:R-:W-:Y:S05]  /*d780*/  BSYNC B1 ;  /* 0x0000000000017941 */ /* 0x000fea0003800000 */
.L_x_470:
[----:B0-----:R-:W-:Y:S01]  /*d790*/  @!P3 IMAD R3, R116, R17, R2 ;  /* 0x000000117403b224 */ /* 0x001fe200078e0202 */
[----:B------:R-:W-:Y:S04]  /*d7a0*/  BSSY B1, `(.L_x_472) ;  /* 0x0000006000017945 */ /* 0x000fe80003800000 */
[----:B------:R0:W-:Y:S01]  /*d7b0*/  @!P3 STG.E.U8 desc[UR36][R6.64+0xb8], R3 ;  /* 0x0000b8030600b986 */ /* 0x0001e2000c101124 */
[----:B------:R-:W-:Y:S05]  /*d7c0*/  @P5 BRA `(.L_x_473) ;  /* 0x00000000000c5947 */ /* 0x000fea0003800000 */
[----:B------:R-:W0:Y:S02]  /*d7d0*/  LDG.E.U8 R16, desc[UR36][R14.64+0xb9] ;  /* 0x0000b9240e107981 */ /* 0x000e24000c1e1100 */
[----:B0-----:R-:W-:-:S05]  /*d7e0*/  PRMT R3, R16, 0x8880, RZ ;  /* 0x0000888010037816 */ /* 0x001fca00000000ff */
[----:B------:R-:W-:-:S07]  /*d7f0*/  IMAD R2, R3, R18, RZ ;  /* 0x0000001203027224 */ /* 0x000fce00078e02ff */
.L_x_473:
[----:B------:R-:W-:Y:S05]  /*d800*/  BSYNC B1 ;  /* 0x0000000000017941 */ /* 0x000fea0003800000 */
.L_x_472:
[----:B------:R-:W-:Y:S01]  /*d810*/  @!P5 IMAD R117, R117, R17, R2 ;  /* 0x000000117575d224 */ /* 0x000fe200078e0202 */
[----:B------:R-:W-:Y:S04]  /*d820*/  BSSY B1, `(.L_x_474) ;  /* 0x0000006000017945 */ /* 0x000fe80003800000 */
[----:B------:R0:W-:Y:S01]  /*d830*/  @!P5 STG.E.U8 desc[UR36][R6.64+0xb9], R117 ;  /* 0x0000b9750600d986 */ /* 0x0001e2000c101124 */
[----:B------:R-:W-:Y:S05]  /*d840*/  @P6 BRA `(.L_x_475) ;  /* 0x00000000000c6947 */ /* 0x000fea0003800000 */
[----:B------:R-:W0:Y:S02]  /*d850*/  LDG.E.U8 R16, desc[UR36][R154.64+0xb8] ;  /* 0x0000b8249a107981 */ /* 0x000e24000c1e1100 */
[----:B0-----:R-:W-:-:S05]  /*d860*/  PRMT R3, R16, 0x8880, RZ ;  /* 0x0000888010037816 */ /* 0x001fca00000000ff */
[----:B------:R-:W-:-:S07]  /*d870*/  IMAD R2, R3, R18, RZ ;  /* 0x0000001203027224 */ /* 0x000fce00078e02ff */
.L_x_475:
[----:B------:R-:W-:Y:S05]  /*d880*/  BSYNC B1 ;  /* 0x0000000000017941 */ /* 0x000fea0003800000 */
.L_x_474:
[----:B0-----:R-:W-:Y:S01]  /*d890*/  @!P6 IMAD R3, R118, R17, R2 ;  /* 0x000000117603e224 */ /* 0x001fe200078e0202 */
[----:B------:R-:W-:Y:S04]  /*d8a0*/  BSSY B1, `(.L_x_476) ;  /* 0x0000006000017945 */ /* 0x000fe80003800000 */
[----:B------:R0:W-:Y:S01]  /*d8b0*/  @!P6 STG.E.U8 desc[UR36][R8.64+0xb8], R3 ;  /* 0x0000b8030800e986 */ /* 0x0001e2000c101124 */
[----:B------:R-:W-:Y:S05]  /*d8c0*/  @P1 BRA `(.L_x_477) ;  /* 0x00000000000c1947 */ /* 0x000fea0003800000 */
[----:B------:R-:W0:Y:S02]  /*d8d0*/  LDG.E.U8 R16, desc[UR36][R154.64+0xb9] ;  /* 0x0000b9249a107981 */ /* 0x000e24000c1e1100 */
[----:B0-----:R-:W-:-:S05]  /*d8e0*/  PRMT R3, R16, 0x8880, RZ ;  /* 0x0000888010037816 */ /* 0x001fca00000000ff */
[----:B------:R-:W-:-:S07]  /*d8f0*/  IMAD R2, R3, R18, RZ ;  /* 0x0000001203027224 */ /* 0x000fce00078e02ff */
.L_x_477:
[----:B------:R-:W-:Y:S05]  /*d900*/  BSYNC B1 ;  /* 0x0000000000017941 */ /* 0x000fea0003800000 */
.L_x_476:
        /* <DEDUP_REMOVED lines=12> */
.L_x_479:
[----:B------:R-:W-:Y:S05]  /*d9d0*/  BSYNC B1 ;  /* 0x0000000000017941 */ /* 0x000fea0003800000 */
.L_x_478:
[----:B0-----:R-:W-:Y:S01]  /*d9e0*/  @!P4 IMAD R3, R120, R17, R2 ;  /* 0x000000117803c224 */ /* 0x001fe200078e0202 */
[----:B------:R-:W-:Y:S04]  /*d9f0*/  BSSY B1, `(.L_x_480) ;  /* 0x0000006000017945 */ /* 0x000fe80003800000 */
[----:B------:R0:W-:Y:S01]  /*da00*/  @!P4 STG.E.U8 desc[UR36][R6.64+0xc0], R3 ;  /* 0x0000c0030600c986 */ /* 0x0001e2000c101124 */
[----:B------:R-:W-:Y:S05]  /*da10*/  @P3 BRA `(.L_x_481) ;  /* 0x00000000000c3947 */ /* 0x000fea0003800000 */
[----:B------:R-:W0:Y:S02]  /*da20*/  LDG.E.U8 R16, desc[UR36][R14.64+0xc1] ;  /* 0x0000c1240e107981 */ /* 0x000e24000c1e1100 */
[----:B0-----:R-:W-:-:S05]  /*da30*/  PRMT R3, R16, 0x8880, RZ ;  /* 0x0000888010037816 */ /* 0x001fca00000000ff */
[----:B------:R-:W-:-:S07]  /*da40*/  IMAD R2, R3, R18, RZ ;  /* 0x0000001203027224 */ /* 0x000fce00078e02ff */
.L_x_481:
[----:B------:R-:W-:Y:S05]  /*da50*/  BSYNC B1 ;  /* 0x0000000000017941 */ /* 0x000fea0003800000 */
.L_x_480:
[----:B------:R-:W-:Y:S01]  /*da60*/  @!P3 IMAD R121, R121, R17, R2 ;  /* 0x000000117979b224 */ /* 0x000fe200078e0202 */
[----:B------:R-:W-:Y:S04]  /*da70*/  BSSY B1, `(.L_x_482) ;  /* 0x0000006000017945 */ /* 0x000fe80003800000 */
[----:B------:R0:W-:Y:S01]  /*da80*/  @!P3 STG.E.U8 desc[UR36][R6.64+0xc1], R121 ;  /* 0x0000c1790600b986 */ /* 0x0001e2000c101124 */
[----:B------:R-:W-:Y:S05]  /*da90*/  @P5 BRA `(.L_x_483) ;  /* 0x00000000000c5947 */ /* 0x000fea0003800000 */
[----:B------:R-:W0:Y:S02]  /*daa0*/  LDG.E.U8 R16, desc[UR36][R154.64+0xc0] ;  /* 0x0000c0249a107981 */ /* 0x000e24000c1e1100 */
[----:B0-----:R-:W-:-:S05]  /*dab0*/  PRMT R3, R16, 0x8880, RZ ;  /* 0x0000888010037816 */ /* 0x001fca00000000ff */
[----:B------:R-:W-:-:S07]  /*dac0*/  IMAD R2, R3, R18, RZ ;  /* 0x0000001203027224 */ /* 0x000fce00078e02ff */
.L_x_483:
[----:B------:R-:W-:Y:S05]  /*dad0*/  BSYNC B1 ;  /* 0x0000000000017941 */ /* 0x000fea0003800000 */
.L_x_482:
[----:B0-----:R-:W-:Y:S01]  /*dae0*/  @!P5 IMAD R3, R122, R17, R2 ;  /* 0x000000117a03d224 */ /* 0x001fe200078e0202 */
[----:B------:R-:W-:Y:S04]  /*daf0*/  BSSY B1, `(.L_x_484) ;  /* 0x0000006000017945 */ /* 0x000fe80003800000 */
[----:B------:R0:W-:Y:S01]  /*db00*/  @!P5 STG.E.U8 desc[UR36][R8.64+0xc0], R3 ;  /* 0x0000c0030800d986 */ /* 0x0001e2000c101124 */
[----:B------:R-:W-:Y:S05]  /*db10*/  @P6 BRA `(.L_x_485) ;  /* 0x00000000000c6947 */ /* 0x000fea0003800000 */
[----:B------:R-:W0:Y:S02]  /*db20*/  LDG.E.U8 R16, desc[UR36][R154.64+0xc1] ;  /* 0x0000c1249a107981 */ /* 0x000e24000c1e1100 */
[----:B0-----:R-:W-:-:S05]  /*db30*/  PRMT R3, R16, 0x8880, RZ ;  /* 0x0000888010037816 */ /* 0x001fca00000000ff */
[----:B------:R-:W-:-:S07]  /*db40*/  IMAD R2, R3, R18, RZ ;  /* 0x0000001203027224 */ /* 0x000fce00078e02ff */
.L_x_485:
[----:B------:R-:W-:Y:S05]  /*db50*/  BSYNC B1 ;  /* 0x0000000000017941 */ /* 0x000fea0003800000 */
.L_x_484:
[----:B------:R-:W-:Y:S01]  /*db60*/  @!P6 IMAD R123, R123, R17, R2 ;  /* 0x000000117b7be224 */ /* 0x000fe200078e0202 */
[----:B------:R-:W-:Y:S04]  /*db70*/  BSSY B1, `(.L_x_486) ;  /* 0x0000006000017945 */ /* 0x000fe80003800000 */
[----:B------:R0:W-:Y:S01]  /*db80*/  @!P6 STG.E.U8 desc[UR36][R8.64+0xc1], R123 ;  /* 0x0000c17b0800e986 */ /* 0x0001e2000c101124 */
[----:B------:R-:W-:Y:S05]  /*db90*/  @P1 BRA `(.L_x_487) ;  /* 0x00000000000c1947 */ /* 0x000fea0003800000 */
[----:B------:R-:W0:Y:S02]  /*dba0*/  LDG.E.U8 R16, desc[UR36][R14.64+0xc8] ;  /* 0x0000c8240e107981 */ /* 0x000e24000c1e1100 */
[----:B0-----:R-:W-:-:S05]  /*dbb0*/  PRMT R3, R16, 0x8880, RZ ;  /* 0x0000888010037816 */ /* 0x001fca00000000ff */
[----:B------:R-:W-:-:S07]  /*dbc0*/  IMAD R2, R3, R18, RZ ;  /* 0x0000001203027224 */ /* 0x000fce00078e02ff */
.L_x_487:
[----:B------:R-:W-:Y:S05]  /*dbd0*/  BSYNC B1 ;  /* 0x0000000000017941 */ /* 0x000fea0003800000 */
.L_x_486:
        /* <DEDUP_REMOVED lines=12> */
.L_x_489:
[----:B------:R-:W-:Y:S05]  /*dca0*/  BSYNC B1 ;  /* 0x0000000000017941 */ /* 0x000fea0003800000 */
.L_x_488:
[----:B------:R-:W-:Y:S01]  /*dcb0*/  @!P4 IMAD R125, R125, R17, R2 ;  /* 0x000000117d7dc224 */ /* 0x000fe200078e0202 */
[----:B------:R-:W-:Y:S04]  /*dcc0*/  BSSY B1, `(.L_x_490) ;  /* 0x0000006000017945 */ /* 0x000fe80003800000 */
[----:B------:R0:W-:Y:S01]  /*dcd0*/  @!P4 STG.E.U8 desc[UR36][R6.64+0xc9], R125 ;  /* 0x0000c97d0600c986 */ /* 0x0001e2000c101124 */
[----:B------:R-:W-:Y:S05]  /*dce0*/  @P3 BRA `(.L_x_491) ;  /* 0x00000000000c3947 */ /* 0x000fea0003800000 */
[----:B------:R-:W0:Y:S02]  /*dcf0*/  LDG.E.U8 R16, desc[UR36][R154.64+0xc8] ;  /* 0x0000c8249a107981 */ /* 0x000e24000c1e1100 */
[----:B0-----:R-:W-:-:S05]  /*dd00*/  PRMT R3, R16, 0x8880, RZ ;  /* 0x0000888010037816 */ /* 0x001fca00000000ff */
[----:B------:R-:W-:-:S07]  /*dd10*/  IMAD R2, R3, R18, RZ ;  /* 0x0000001203027224 */ /* 0x000fce00078e02ff */
.L_x_491:
[----:B------:R-:W-:Y:S05]  /*dd20*/  BSYNC B1 ;  /* 0x0000000000017941 */ /* 0x000fea0003800000 */
.L_x_490:
[----:B0-----:R-:W-:Y:S01]  /*dd30*/  @!P3 IMAD R3, R126, R17, R2 ;  /* 0x000000117e03b224 */ /* 0x001fe200078e0202 */
[----:B------:R-:W-:Y:S04]  /*dd40*/  BSSY B1, `(.L_x_492) ;  /* 0x0000006000017945 */ /* 0x000fe80003800000 */
[----:B------:R0:W-:Y:S01]  /*dd50*/  @!P3 STG.E.U8 desc[UR36][R8.64+0xc8], R3 ;  /* 0x0000c8030800b986 */ /* 0x0001e2000c101124 */
[----:B------:R-:W-:Y:S05]  /*dd60*/  @P5 BRA `(.L_x_493) ;  /* 0x00000000000c5947 */ /* 0x000fea0003800000 */
[----:B------:R-:W0:Y:S02]  /*dd70*/  LDG.E.U8 R16, desc[UR36][R154.64+0xc9] ;  /* 0x0000c9249a107981 */ /* 0x000e24000c1e1100 */
[----:B0-----:R-:W-:-:S05]  /*dd80*/  PRMT R3, R16, 0x8880, RZ ;  /* 0x0000888010037816 */ /* 0x001fca00000000ff */
[----:B------:R-:W-:-:S07]  /*dd90*/  IMAD R2, R3, R18, RZ ;  /* 0x0000001203027224 */ /* 0x000fce00078e02ff */
.L_x_493:
[----:B------:R-:W-:Y:S05]  /*dda0*/  BSYNC B1 ;  /* 0x0000000000017941 */ /* 0x000fea0003800000 */
.L_x_492:
[----:B------:R-:W-:Y:S01]  /*ddb0*/  @!P5 IMAD R127, R127, R17, R2 ;  /* 0x000000117f7fd224 */ /* 0x000fe200078e0202 */
[----:B------:R-:W-:Y:S04]  /*ddc0*/  BSSY B1, `(.L_x_494) ;  /* 0x0000006000017945 */ /* 0x000fe80003800000 */
[----:B------:R0:W-:Y:S01]  /*ddd0*/  @!P5 STG.E.U8 desc[UR36][R8.64+0xc9], R127 ;  /* 0x0000c97f0800d986 */ /* 0x0001e2000c101124 */
[----:B------:R-:W-:Y:S05]  /*dde0*/  @P6 BRA `(.L_x_495) ;  /* 0x00000000000c6947 */ /* 0x000fea0003800000 */
[----:B------:R-:W0:Y:S02]  /*ddf0*/  LDG.E.U8 R16, desc[UR36][R14.64+0xd0] ;  /* 0x0000d0240e107981 */ /* 0x000e24000c1e1100 */
[----:B0-----:R-:W-:-:S05]  /*de00*/  PRMT R3, R16, 0x8880, RZ ;  /* 0x0000888010037816 */ /* 0x001fca00000000ff */
[----:B------:R-:W-:-:S07]  /*de10*/  IMAD R2, R3, R18, RZ ;  /* 0x0000001203027224 */ /* 0x000fce00078e02ff */
.L_x_495:
[----:B------:R-:W-:Y:S05]  /*de20*/  BSYNC B1 ;  /* 0x0000000000017941 */ /* 0x000fea0003800000 */
.L_x_494:
[----:B0-----:R-:W-:Y:S01]  /*de30*/  @!P6 IMAD R3, R128, R17, R2 ;  /* 0x000000118003e224 */ /* 0x001fe200078e0202 */
[----:B------:R-:W-:Y:S04]  /*de40*/  BSSY B1, `(.L_x_496) ;  /* 0x0000006000017945 */ /* 0x000fe80003800000 */
[----:B------:R0:W-:Y:S01]  /*de50*/  @!P6 STG.E.U8 desc[UR36][R6.64+0xd0], R3 ;  /* 0x0000d0030600e986 */ /* 0x0001e2000c101124 */
[----:B------:R-:W-:Y:S05]  /*de60*/  @P1 BRA `(.L_x_497) ;  /* 0x00000000000c1947 */ /* 0x000fea0003800000 */
[----:B------:R-:W0:Y:S02]  /*de70*/  LDG.E.U8 R16, desc[UR36][R14.64+0xd1] ;  /* 0x0000d1240e107981 */ /* 0x000e24000c1e1100 */
[----:B0-----:R-:W-:-:S05]  /*de80*/  PRMT R3, R16, 0x8880, RZ ;  /* 0x0000888010037816 */ /* 0x001fca00000000ff */
[----:B------:R-:W-:-:S07]  /*de90*/  IMAD R2, R3, R18, RZ ;  /* 0x0000001203027224 */ /* 0x000fce00078e02ff */
.L_x_497:
[----:B------:R-:W-:Y:S05]  /*dea0*/  BSYNC B1 ;  /* 0x0000000000017941 */ /* 0x000fea0003800000 */
.L_x_496:
        /* <DEDUP_REMOVED lines=12> */
.L_x_499:
[----:B------:R-:W-:Y:S05]  /*df70*/  BSYNC B1 ;  /* 0x0000000000017941 */ /* 0x000fea0003800000 */
.L_x_498:
[----:B0-----:R-:W-:Y:S01]  /*df80*/  @!P4 IMAD R3, R130, R17, R2 ;  /* 0x000000118203c224 */ /* 0x001fe200078e0202 */
[----:B------:R-:W-:Y:S04]  /*df90*/  BSSY B1, `(.L_x_500) ;  /* 0x0000006000017945 */ /* 0x000fe80003800000 */
[----:B------:R0:W-:Y:S01]  /*dfa0*/  @!P4 STG.E.U8 desc[UR36][R8.64+0xd0], R3 ;  /* 0x0000d0030800c986 */ /* 0x0001e2000c101124 */
[----:B------:R-:W-:Y:S05]  /*dfb0*/  @P3 BRA `(.L_x_501) ;  /* 0x00000000000c3947 */ /* 0x000fea0003800000 */
[----:B------:R-:W0:Y:S02]  /*dfc0*/  LDG.E.U8 R16, desc[UR36][R154.64+0xd1] ;  /* 0x0000d1249a107981 */ /* 0x000e24000c1e1100 */
[----:B0-----:R-:W-:-:S05]  /*dfd0*/  PRMT R3, R16, 0x8880, RZ ;  /* 0x0000888010037816 */ /* 0x001fca00000000ff */
[----:B------:R-:W-:-:S07]  /*dfe0*/  IMAD R2, R3, R18, RZ ;  /* 0x0000001203027224 */ /* 0x000fce00078e02ff */
.L_x_501:
[----:B------:R-:W-:Y:S05]  /*dff0*/  BSYNC B1 ;  /* 0x0000000000017941 */ /* 0x000fea0003800000 */
.L_x_500:
[----:B------:R-:W-:Y:S01]  /*e000*/  @!P3 IMAD R131, R131, R17, R2 ;  /* 0x000000118383b224 */ /* 0x000fe200078e0202 */
[----:B------:R-:W-:Y:S04]  /*e010*/  BSSY B1, `(.L_x_502) ;  /* 0x0000006000017945 */ /* 0x000fe80003800000 */
[----:B------:R0:W-:Y:S01]  /*e020*/  @!P3 STG.E.U8 desc[UR36][R8.64+0xd1], R131 ;  /* 0x0000d1830800b986 */ /* 0x0001e2000c101124 */
[----:B------:R-:W-:Y:S05]  /*e030*/  @P5 BRA `(.L_x_503) ;  /* 0x00000000000c5947 */ /* 0x000fea0003800000 */
[----:B------:R-:W0:Y:S02]  /*e040*/  LDG.E.U8 R16, desc[UR36][R14.64+0xd8] ;  /* 0x0000d8240e107981 */ /* 0x000e24000c1e1100 */
[----:B0-----:R-:W-:-:S05]  /*e050*/  PRMT R3, R16, 0x8880, RZ ;  /* 0x0000888010037816 */ /* 0x001fca00000000ff */
[----:B------:R-:W-:-:S07]  /*e060*/  IMAD R2, R3, R18, RZ ;  /* 0x0000001203027224 */ /* 0x000fce00078e02ff */
.L_x_503:
[----:B------:R-:W-:Y:S05]  /*e070*/  BSYNC B1 ;  /* 0x0000000000017941 */ /* 0x000fea0003800000 */
.L_x_502:
[----:B0-----:R-:W-:Y:S01]  /*e080*/  @!P5 IMAD R3, R132, R17, R2 ;  /* 0x000000118403d224 */ /* 0x001fe200078e0202 */
[----:B------:R-:W-:Y:S04]  /*e090*/  BSSY B1, `(.L_x_504) ;  /* 0x0000006000017945 */ /* 0x000fe80003800000 */
[----:B------:R0:W-:Y:S01]  /*e0a0*/  @!P5 STG.E.U8 desc[UR36][R6.64+0xd8], R3 ;  /* 0x0000d8030600d986 */ /* 0x0001e2000c101124 */
[----:B------:R-:W-:Y:S05]  /*e0b0*/  @P6 BRA `(.L_x_505) ;  /* 0x00000000000c6947 */ /* 0x000fea0003800000 */
[----:B------:R-:W0:Y:S02]  /*e0c0*/  LDG.E.U8 R16, desc[UR36][R14.64+0xd9] ;  /* 0x0000d9240e107981 */ /* 0x000e24000c1e1100 */
[----:B0-----:R-:W-:-:S05]  /*e0d0*/  PRMT R3, R16, 0x8880, RZ ;  /* 0x0000888010037816 */ /* 0x001fca00000000ff */
[----:B------:R-:W-:-:S07]  /*e0e0*/  IMAD R2, R3, R18, RZ ;  /* 0x0000001203027224 */ /* 0x000fce00078e02ff */
.L_x_505:
[----:B------:R-:W-:Y:S05]  /*e0f0*/  BSYNC B1 ;  /* 0x0000000000017941 */ /* 0x000fea0003800000 */
.L_x_504:
[----:B------:R-:W-:Y:S01]  /*e100*/  @!P6 IMAD R133, R133, R17, R2 ;  /* 0x000000118585e224 */ /* 0x000fe200078e0202 */
[----:B------:R-:W-:Y:S04]  /*e110*/  BSSY B1, `(.L_x_506) ;  /* 0x0000006000017945 */ /* 0x000fe80003800000 */
[----:B------:R0:W-:Y:S01]  /*e120*/  @!P6 STG.E.U8 desc[UR36][R6.64+0xd9], R133 ;  /* 0x0000d9850600e986 */ /* 0x0001e2000c101124 */
[----:B------:R-:W-:Y:S05]  /*e130*/  @P1 BRA `(.L_x_507) ;  /* 0x00000000000c1947 */ /* 0x000fea0003800000 */
[----:B------:R-:W0:Y:S02]  /*e140*/  LDG.E.U8 R16, desc[UR36][R154.64+0xd8] ;  /* 0x0000d8249a107981 */ /* 0x000e24000c1e1100 */
[----:B0-----:R-:W-:-:S05]  /*e150*/  PRMT R3, R16, 0x8880, RZ ;  /* 0x0000888010037816 */ /* 0x001fca00000000ff */
[----:B------:R-:W-:-:S07]  /*e160*/  IMAD R2, R3, R18, RZ ;  /* 0x0000001203027224 */ /* 0x000fce00078e02ff */
.L_x_507:
[----:B------:R-:W-:Y:S05]  /*e170*/  BSYNC B1 ;  /* 0x0000000000017941 */ /* 0x000fea0003800000 */
.L_x_506:
        /* <DEDUP_REMOVED lines=12> */
.L_x_509:
[----:B------:R-:W-:Y:S05]  /*e240*/  BSYNC B1 ;  /* 0x0000000000017941 */ /* 0x000fea0003800000 */
.L_x_508:
[----:B------:R-:W-:Y:S01]  /*e250*/  @!P4 IMAD R135, R135, R17, R2 ;  /* 0x000000118787c224 */ /* 0x000fe200078e0202 */
[----:B------:R-:W-:Y:S04]  /*e260*/  BSSY B1, `(.L_x_510) ;  /* 0x0000006000017945 */ /* 0x000fe80003800000 */
[----:B------:R0:W-:Y:S01]  /*e270*/  @!P4 STG.E.U8 desc[UR36][R8.64+0xd9], R135 ;  /* 0x0000d9870800c986 */ /* 0x0001e2000c101124 */
[----:B------:R-:W-:Y:S05]  /*e280*/  @P3 BRA `(.L_x_511) ;  /* 0x00000000000c3947 */ /* 0x000fea0003800000 */
[----:B------:R-:W0:Y:S02]  /*e290*/  LDG.E.U8 R16, desc[UR36][R14.64+0xe0] ;  /* 0x0000e0240e107981 */ /* 0x000e24000c1e1100 */
[----:B0-----:R-:W-:-:S05]  /*e2a0*/  PRMT R3, R16, 0x8880, RZ ;  /* 0x0000888010037816 */ /* 0x001fca00000000ff */
[----:B------:R-:W-:-:S07]  /*e2b0*/  IMAD R2, R3, R18, RZ ;  /* 0x0000001203027224 */ /* 0x000fce00078e02ff */
.L_x_511:
[----:B------:R-:W-:Y:S05]  /*e2c0*/  BSYNC B1 ;  /* 0x0000000000017941 */ /* 0x000fea0003800000 */
.L_x_510:
[----:B0-----:R-:W-:Y:S01]  /*e2d0*/  @!P3 IMAD R3, R136, R17, R2 ;  /* 0x000000118803b224 */ /* 0x001fe200078e0202 */
[----:B------:R-:W-:Y:S04]  /*e2e0*/  BSSY B1, `(.L_x_512) ;  /* 0x0000006000017945 */ /* 0x000fe80003800000 */
[----:B------:R0:W-:Y:S01]  /*e2f0*/  @!P3 STG.E.U8 desc[UR36][R6.64+0xe0], R3 ;  /* 0x0000e0030600b986 */ /* 0x0001e2000c101124 */
[----:B------:R-:W-:Y:S05]  /*e300*/  @P5 BRA `(.L_x_513) ;  /* 0x00000000000c5947 */ /* 0x000fea0003800000 */
[----:B------:R-:W0:Y:S02]  /*e310*/  LDG.E.U8 R16, desc[UR36][R14.64+0xe1] ;  /* 0x0000e1240e107981 */ /* 0x000e24000c1e1100 */
[----:B0-----:R-:W-:-:S05]  /*e320*/  PRMT R3, R16, 0x8880, RZ ;  /* 0x0000888010037816 */ /* 0x001fca00000000ff */
[----:B------:R-:W-:-:S07]  /*e330*/  IMAD R2, R3, R18, RZ ;  /* 0x0000001203027224 */ /* 0x000fce00078e02ff */
.L_x_513:
[----:B------:R-:W-:Y:S05]  /*e340*/  BSYNC B1 ;  /* 0x0000000000017941 */ /* 0x000fea0003800000 */
.L_x_512:
[----:B------:R-:W-:Y:S01]  /*e350*/  @!P5 IMAD R137, R137, R17, R2 ;  /* 0x000000118989d224 */ /* 0x000fe200078e0202 */
[----:B------:R-:W-:Y:S04]  /*e360*/  BSSY B1, `(.L_x_514) ;  /* 0x0000006000017945 */ /* 0x000fe80003800000 */
[----:B------:R0:W-:Y:S01]  /*e370*/  @!P5 STG.E.U8 desc[UR36][R6.64+0xe1], R137 ;  /* 0x0000e1890600d986 */ /* 0x0001e2000c101124 */
[----:B------:R-:W-:Y:S05]  /*e380*/  @P6 BRA `(.L_x_515) ;  /* 0x00000000000c6947 */ /* 0x000fea0003800000 */
[----:B------:R-:W0:Y:S02]  /*e390*/  LDG.E.U8 R16, desc[UR36][R154.64+0xe0] ;  /* 0x0000e0249a107981 */ /* 0x000e24000c1e1100 */
[----:B0-----:R-:W-:-:S05]  /*e3a0*/  PRMT R3, R16, 0x8880, RZ ;  /* 0x0000888010037816 */ /* 0x001fca00000000ff */
[----:B------:R-:W-:-:S07]  /*e3b0*/  IMAD R2, R3, R18, RZ ;  /* 0x0000001203027224 */ /* 0x000fce00078e02ff */
.L_x_515:
[----:B------:R-:W-:Y:S05]  /*e3c0*/  BSYNC B1 ;  /* 0x0000000000017941 */ /* 0x000fea0003800000 */
.L_x_514:
[----:B0-----:R-:W-:Y:S01]  /*e3d0*/  @!P6 IMAD R3, R138, R17, R2 ;  /* 0x000000118a03e224 */ /* 0x001fe200078e0202 */
[----:B------:R-:W-:Y:S04]  /*e3e0*/  BSSY B1, `(.L_x_516) ;  /* 0x0000006000017945 */ /* 0x000fe80003800000 */
[----:B------:R0:W-:Y:S01]  /*e3f0*/  @!P6 STG.E.U8 desc[UR36][R8.64+0xe0], R3 ;  /* 0x0000e0030800e986 */ /* 0x0001e2000c101124 */
[----:B------:R-:W-:Y:S05]  /*e400*/  @P1 BRA `(.L_x_517) ;  /* 0x00000000000c1947 */ /* 0x000fea0003800000 */
[----:B------:R-:W0:Y:S02]  /*e410*/  LDG.E.U8 R16, desc[UR36][R154.64+0xe1] ;  /* 0x0000e1249a107981 */ /* 0x000e24000c1e1100 */
[----:B0-----:R-:W-:-:S05]  /*e420*/  PRMT R3, R16, 0x8880, RZ ;  /* 0x0000888010037816 */ /* 0x001fca00000000ff */
[----:B------:R-:W-:-:S07]  /*e430*/  IMAD R2, R3, R18, RZ ;  /* 0x0000001203027224 */ /* 0x000fce00078e02ff */
.L_x_517:
[----:B------:R-:W-:Y:S05]  /*e440*/  BSYNC B1 ;  /* 0x0000000000017941 */ /* 0x000fea0003800000 */
.L_x_516:
        /* <DEDUP_REMOVED lines=12> */
.L_x_519:
[----:B------:R-:W-:Y:S05]  /*e510*/  BSYNC B1 ;  /* 0x0000000000017941 */ /* 0x000fea0003800000 */
.L_x_518:
[----:B0-----:R-:W-:Y:S01]  /*e520*/  @!P5 IMAD R3, R140, R17, R2 ;  /* 0x000000118c03d224 */ /* 0x001fe200078e0202 */
[----:B------:R-:W-:Y:S04]  /*e530*/  BSSY B1, `(.L_x_520) ;  /* 0x0000006000017945 */ /* 0x000fe80003800000 */
[----:B------:R0:W-:Y:S01]  /*e540*/  @!P5 STG.E.U8 desc[UR36][R6.64+0xe8], R3 ;  /* 0x0000e8030600d986 */ /* 0x0001e2000c101124 */
[----:B------:R-:W-:Y:S05]  /*e550*/  @P3 BRA `(.L_x_521) ;  /* 0x00000000000c3947 */ /* 0x000fea0003800000 */
[----:B------:R-:W0:Y:S02]  /*e560*/  LDG.E.U8 R16, desc[UR36][R14.64+0xe9] ;  /* 0x0000e9240e107981 */ /* 0x000e24000c1e1100 */
[----:B0-----:R-:W-:-:S05]  /*e570*/  PRMT R3, R16, 0x8880, RZ ;  /* 0x0000888010037816 */ /* 0x001fca00000000ff */
[----:B------:R-:W-:-:S07]  /*e580*/  IMAD R2, R3, R18, RZ ;  /* 0x0000001203027224 */ /* 0x000fce00078e02ff */
.L_x_521:
[----:B------:R-:W-:Y:S05]  /*e590*/  BSYNC B1 ;  /* 0x0000000000017941 */ /* 0x000fea0003800000 */
.L_x_520:
[----:B------:R-:W-:Y:S01]  /*e5a0*/  @!P3 IMAD R141, R141, R17, R2 ;  /* 0x000000118d8db224 */ /* 0x000fe200078e0202 */
[----:B------:R-:W-:Y:S04]  /*e5b0*/  BSSY B1, `(.L_x_522) ;  /* 0x0000006000017945 */ /* 0x000fe80003800000 */
[----:B------:R0:W-:Y:S01]  /*e5c0*/  @!P3 STG.E.U8 desc[UR36][R6.64+0xe9], R141 ;  /* 0x0000e98d0600b986 */ /* 0x0001e2000c101124 */
[----:B------:R-:W-:Y:S05]  /*e5d0*/  @P1 BRA `(.L_x_523) ;  /* 0x00000000000c1947 */ /* 0x000fea0003800000 */
[----:B------:R-:W0:Y:S02]  /*e5e0*/  LDG.E.U8 R16, desc[UR36][R154.64+0xe8] ;  /* 0x0000e8249a107981 */ /* 0x000e24000c1e1100 */
[----:B0-----:R-:W-:-:S05]  /*e5f0*/  PRMT R3, R16, 0x8880, RZ ;  /* 0x0000888010037816 */ /* 0x001fca00000000ff */
[----:B------:R-:W-:-:S07]  /*e600*/  IMAD R2, R3, R18, RZ ;  /* 0x0000001203027224 */ /* 0x000fce00078e02ff */
.L_x_523:
[----:B------:R-:W-:Y:S05]  /*e610*/  BSYNC B1 ;  /* 0x0000000000017941 */ /* 0x000fea0003800000 */
.L_x_522:
[----:B0-----:R-:W-:Y:S01]  /*e620*/  @!P1 IMAD R3, R142, R17, R2 ;  /* 0x000000118e039224 */ /* 0x001fe200078e0202 */
[----:B------:R-:W-:Y:S04]  /*e630*/  BSSY B1, `(.L_x_524) ;  /* 0x0000006000017945 */ /* 0x000fe80003800000 */
[----:B------:R0:W-:Y:S01]  /*e640*/  @!P1 STG.E.U8 desc[UR36][R8.64+0xe8], R3 ;  /* 0x0000e80308009986 */ /* 0x0001e2000c101124 */
[----:B------:R-:W-:Y:S05]  /*e650*/  @P6 BRA `(.L_x_525) ;  /* 0x00000000000c6947 */ /* 0x000fea0003800000 */
[----:B------:R-:W0:Y:S02]  /*e660*/  LDG.E.U8 R16, desc[UR36][R154.64+0xe9] ;  /* 0x0000e9249a107981 */ /* 0x000e24000c1e1100 */
[----:B0-----:R-:W-:-:S05]  /*e670*/  PRMT R3, R16, 0x8880, RZ ;  /* 0x0000888010037816 */ /* 0x001fca00000000ff */
[----:B------:R-:W-:-:S07]  /*e680*/  IMAD R2, R3, R18, RZ ;  /* 0x0000001203027224 */ /* 0x000fce00078e02ff */
.L_x_525:
[----:B------:R-:W-:Y:S05]  /*e690*/  BSYNC B1 ;  /* 0x0000000000017941 */ /* 0x000fea0003800000 */
.L_x_524:
[----:B------:R-:W-:Y:S01]  /*e6a0*/  @!P6 IMAD R143, R143, R17, R2 ;  /* 0x000000118f8fe224 */ /* 0x000fe200078e0202 */
[----:B------:R-:W-:Y:S04]  /*e6b0*/  BSSY B1, `(.L_x_526) ;  /* 0x0000006000017945 */ /* 0x000fe80003800000 */
[----:B------:R0:W-:Y:S01]  /*e6c0*/  @!P6 STG.E.U8 desc[UR36][R8.64+0xe9], R143 ;  /* 0x0000e98f0800e986 */ /* 0x0001e2000c101124 */
[----:B------:R-:W-:Y:S05]  /*e6d0*/  @P4 BRA `(.L_x_527) ;  /* 0x00000000000c4947 */ /* 0x000fea0003800000 */
[----:B------:R-:W0:Y:S02]  /*e6e0*/  LDG.E.U8 R16, desc[UR36][R14.64+0xf0] ;  /* 0x0000f0240e107981 */ /* 0x000e24000c1e1100 */
[----:B0-----:R-:W-:-:S05]  /*e6f0*/  PRMT R3, R16, 0x8880, RZ ;  /* 0x0000888010037816 */ /* 0x001fca00000000ff */
[----:B------:R-:W-:-:S07]  /*e700*/  IMAD R2, R3, R18, RZ ;  /* 0x0000001203027224 */ /* 0x000fce00078e02ff */
.L_x_527:
[----:B------:R-:W-:Y:S05]  /*e710*/  BSYNC B1 ;  /* 0x0000000000017941 */ /* 0x000fea0003800000 */
.L_x_526:
[----:B------:R-:W-:Y:S01]  /*e720*/  ISETP.LT.OR P3, PT, R0, 0xf2, !P2 ;  /* 0x000000f20000780c */ /* 0x000fe20005761670 */
[----:B0-----:R-:W-:Y:S01]  /*e730*/  @!P4 IMAD R3, R144, R17, R2 ;  /* 0x000000119003c224 */ /* 0x001fe200078e0202 */
[----:B------:R-:W-:Y:S01]  /*e740*/  BSSY B1, `(.L_x_528) ;  /* 0x000000b000017945 */ /* 0x000fe20003800000 */
[C---:B------:R-:W-:Y:S02]  /*e750*/  ISETP.LT.OR P1, PT, R0.reuse, 0xf1, !P0 ;  /* 0x000000f10000780c */ /* 0x040fe40004721670 */
[C---:B------:R-:W-:Y:S01]  /*e760*/  ISETP.LT.OR P5, PT, R0.reuse, 0xf2, !P0 ;  /* 0x000000f20000780c */ /* 0x040fe200047a1670 */
[----:B------:R0:W-:Y:S01]  /*e770*/  @!P4 STG.E.U8 desc[UR36][R6.64+0xf0], R3 ;  /* 0x0000f0030600c986 */ /* 0x0001e2000c101124 */
[C---:B------:R-:W-:Y:S02]  /*e780*/  ISETP.LT.OR P4, PT, R0.reuse, 0xf9, !P2 ;  /* 0x000000f90000780c */ /* 0x040fe40005781670 */
[C---:B------:R-:W-:Y:S02]  /*e790*/  ISETP.LT.OR P2, PT, R0.reuse, 0xfa, !P2 ;  /* 0x000000fa0000780c */ /* 0x040fe40005741670 */
[----:B------:R-:W-:-:S02]  /*e7a0*/  ISETP.LT.OR P6, PT, R0, 0xf9, !P0 ;  /* 0x000000f90000780c */ /* 0x000fc400047c1670 */
[----:B------:R-:W-:Y:S11]  /*e7b0*/  @P3 BRA `(.L_x_529) ;  /* 0x00000000000c3947 */ /* 0x000ff60003800000 */
[----:B------:R-:W0:Y:S02]  /*e7c0*/  LDG.E.U8 R16, desc[UR36][R14.64+0xf1] ;  /* 0x0000f1240e107981 */ /* 0x000e24000c1e1100 */
[----:B0-----:R-:W-:-:S05]  /*e7d0*/  PRMT R3, R16, 0x8880, RZ ;  /* 0x0000888010037816 */ /* 0x001fca00000000ff */
[----:B------:R-:W-:-:S07]  /*e7e0*/  IMAD R2, R3, R18, RZ ;  /* 0x0000001203027224 */ /* 0x000fce00078e02ff */
.L_x_529:
[----:B------:R-:W-:Y:S05]  /*e7f0*/  BSYNC B1 ;  /* 0x0000000000017941 */ /* 0x000fea0003800000 */
.L_x_528:
[----:B------:R-:W-:Y:S01]  /*e800*/  @!P3 IMAD R145, R145, R17, R2 ;  /* 0x000000119191b224 */ /* 0x000fe200078e0202 */
[----:B------:R-:W-:Y:S04]  /*e810*/  BSSY B1, `(.L_x_530) ;  /* 0x0000006000017945 */ /* 0x000fe80003800000 */
[----:B------:R0:W-:Y:S01]  /*e820*/  @!P3 STG.E.U8 desc[UR36][R6.64+0xf1], R145 ;  /* 0x0000f1910600b986 */ /* 0x0001e2000c101124 */
[----:B------:R-:W-:Y:S05]  /*e830*/  @P1 BRA `(.L_x_531) ;  /* 0x00000000000c1947 */ /* 0x000fea0003800000 */
[----:B------:R-:W0:Y:S02]  /*e840*/  LDG.E.U8 R16, desc[UR36][R154.64+0xf0] ;  /* 0x0000f0249a107981 */ /* 0x000e24000c1e1100 */
[----:B0-----:R-:W-:-:S05]  /*e850*/  PRMT R3, R16, 0x8880, RZ ;  /* 0x0000888010037816 */ /* 0x001fca00000000ff */
[----:B------:R-:W-:-:S07]  /*e860*/  IMAD R2, R3, R18, RZ ;  /* 0x0000001203027224 */ /* 0x000fce00078e02ff */
.L_x_531:
[----:B------:R-:W-:Y:S05]  /*e870*/  BSYNC B1 ;  /* 0x0000000000017941 */ /* 0x000fea0003800000 */
.L_x_530:
[----:B0-----:R-:W-:Y:S01]  /*e880*/  @!P1 IMAD R3, R146, R17, R2 ;  /* 0x0000001192039224 */ /* 0x001fe200078e0202 */
[----:B------:R-:W-:Y:S04]  /*e890*/  BSSY B1, `(.L_x_532) ;  /* 0x0000006000017945 */ /* 0x000fe80003800000 */
[----:B------:R0:W-:Y:S01]  /*e8a0*/  @!P1 STG.E.U8 desc[UR36][R8.64+0xf0], R3 ;  /* 0x0000f00308009986 */ /* 0x0001e2000c101124 */
[----:B------:R-:W-:Y:S05]  /*e8b0*/  @P5 BRA `(.L_x_533) ;  /* 0x00000000000c5947 */ /* 0x000fea0003800000 */
[----:B------:R-:W0:Y:S02]  /*e8c0*/  LDG.E.U8 R16, desc[UR36][R154.64+0xf1] ;  /* 0x0000f1249a107981 */ /* 0x000e24000c1e1100 */
[----:B0-----:R-:W-:-:S05]  /*e8d0*/  PRMT R3, R16, 0x8880, RZ ;  /* 0x0000888010037816 */ /* 0x001fca00000000ff */
[----:B------:R-:W-:-:S07]  /*e8e0*/  IMAD R2, R3, R18, RZ ;  /* 0x0000001203027224 */ /* 0x000fce00078e02ff */
.L_x_533:
[----:B------:R-:W-:Y:S05]  /*e8f0*/  BSYNC B1 ;  /* 0x0000000000017941 */ /* 0x000fea0003800000 */
.L_x_532:
[----:B------:R-:W-:Y:S01]  /*e900*/  @!P5 IMAD R147, R147, R17, R2 ;  /* 0x000000119393d224 */ /* 0x000fe200078e0202 */
[----:B------:R-:W-:Y:S04]  /*e910*/  BSSY B1, `(.L_x_534) ;  /* 0x0000006000017945 */ /* 0x000fe80003800000 */
[----:B------:R0:W-:Y:S01]  /*e920*/  @!P5 STG.E.U8 desc[UR36][R8.64+0xf1], R147 ;  /* 0x0000f1930800d986 */ /* 0x0001e2000c101124 */
[----:B------:R-:W-:Y:S05]  /*e930*/  @P4 BRA `(.L_x_535) ;  /* 0x00000000000c4947 */ /* 0x000fea0003800000 */
[----:B------:R-:W0:Y:S02]  /*e940*/  LDG.E.U8 R16, desc[UR36][R14.64+0xf8] ;  /* 0x0000f8240e107981 */ /* 0x000e24000c1e1100 */
[----:B0-----:R-:W-:-:S05]  /*e950*/  PRMT R3, R16, 0x8880, RZ ;  /* 0x0000888010037816 */ /* 0x001fca00000000ff */
[----:B------:R-:W-:-:S07]  /*e960*/  IMAD R2, R3, R18, RZ ;  /* 0x0000001203027224 */ /* 0x000fce00078e02ff */
.L_x_535:
[----:B------:R-:W-:Y:S05]  /*e970*/  BSYNC B1 ;  /* 0x0000000000017941 */ /* 0x000fea0003800000 */
.L_x_534:
[----:B0-----:R-:W-:Y:S01]  /*e980*/  @!P4 IMAD R3, R148, R17, R2 ;  /* 0x000000119403c224 */ /* 0x001fe200078e0202 */
[----:B------:R-:W-:Y:S04]  /*e990*/  BSSY B1, `(.L_x_536) ;  /* 0x0000006000017945 */ /* 0x000fe80003800000 */
[----:B------:R0:W-:Y:S01]  /*e9a0*/  @!P4 STG.E.U8 desc[UR36][R6.64+0xf8], R3 ;  /* 0x0000f8030600c986 */ /* 0x0001e2000c101124 */
[----:B------:R-:W-:Y:S05]  /*e9b0*/  @P2 BRA `(.L_x_537) ;  /* 0x00000000000c2947 */ /* 0x000fea0003800000 */
[----:B------:R-:W0:Y:S02]  /*e9c0*/  LDG.E.U8 R16, desc[UR36][R14.64+0xf9] ;  /* 0x0000f9240e107981 */ /* 0x000e24000c1e1100 */
[----:B0-----:R-:W-:-:S05]  /*e9d0*/  PRMT R3, R16, 0x8880, RZ ;  /* 0x0000888010037816 */ /* 0x001fca00000000ff */
[----:B------:R-:W-:-:S07]  /*e9e0*/  IMAD R2, R3, R18, RZ ;  /* 0x0000001203027224 */ /* 0x000fce00078e02ff */
.L_x_537:
[----:B------:R-:W-:Y:S05]  /*e9f0*/  BSYNC B1 ;  /* 0x0000000000017941 */ /* 0x000fea0003800000 */
.L_x_536:
[----:B------:R-:W-:Y:S01]  /*ea00*/  @!P2 IMAD R149, R149, R17, R2 ;  /* 0x000000119595a224 */ /* 0x000fe200078e0202 */
[----:B------:R-:W-:Y:S04]  /*ea10*/  BSSY B1, `(.L_x_538) ;  /* 0x0000006000017945 */ /* 0x000fe80003800000 */
[----:B------:R0:W-:Y:S01]  /*ea20*/  @!P2 STG.E.U8 desc[UR36][R6.64+0xf9], R149 ;  /* 0x0000f9950600a986 */ /* 0x0001e2000c101124 */
[----:B------:R-:W-:Y:S05]  /*ea30*/  @P6 BRA `(.L_x_539) ;  /* 0x00000000000c6947 */ /* 0x000fea0003800000 */
[----:B------:R-:W0:Y:S02]  /*ea40*/  LDG.E.U8 R16, desc[UR36][R154.64+0xf8] ;  /* 0x0000f8249a107981 */ /* 0x000e24000c1e1100 */
[----:B0-----:R-:W-:-:S05]  /*ea50*/  PRMT R3, R16, 0x8880, RZ ;  /* 0x0000888010037816 */ /* 0x001fca00000000ff */
[----:B------:R-:W-:-:S07]  /*ea60*/  IMAD R2, R3, R18, RZ ;  /* 0x0000001203027224 */ /* 0x000fce00078e02ff */
.L_x_539:
[----:B------:R-:W-:Y:S05]  /*ea70*/  BSYNC B1 ;  /* 0x0000000000017941 */ /* 0x000fea0003800000 */
.L_x_538:
[----:B0-----:R-:W-:Y:S01]  /*ea80*/  @!P6 IMAD R3, R150, R17, R2 ;  /* 0x000000119603e224 */ /* 0x001fe200078e0202 */
[----:B------:R-:W-:Y:S01]  /*ea90*/  ISETP.LT.OR P0, PT, R0, 0xfa, !P0 ;  /* 0x000000fa0000780c */ /* 0x000fe20004701670 */
[----:B------:R-:W-:Y:S03]  /*eaa0*/  BSSY B1, `(.L_x_540) ;  /* 0x0000006000017945 */ /* 0x000fe60003800000 */
[----:B------:R0:W-:Y:S09]  /*eab0*/  @!P6 STG.E.U8 desc[UR36][R8.64+0xf8], R3 ;  /* 0x0000f8030800e986 */ /* 0x0001f2000c101124 */
[----:B------:R-:W-:Y:S05]  /*eac0*/  @P0 BRA `(.L_x_541) ;  /* 0x00000000000c0947 */ /* 0x000fea0003800000 */
[----:B------:R-:W0:Y:S02]  /*ead0*/  LDG.E.U8 R16, desc[UR36][R154.64+0xf9] ;  /* 0x0000f9249a107981 */ /* 0x000e24000c1e1100 */
[----:B0-----:R-:W-:-:S05]  /*eae0*/  PRMT R3, R16, 0x8880, RZ ;  /* 0x0000888010037816 */ /* 0x001fca00000000ff */
[----:B------:R-:W-:-:S07]  /*eaf0*/  IMAD R2, R3, R18, RZ ;  /* 0x0000001203027224 */ /* 0x000fce00078e02ff */
.L_x_541:
[----:B------:R-:W-:Y:S05]  /*eb00*/  BSYNC B1 ;  /* 0x0000000000017941 */ /* 0x000fea0003800000 */
.L_x_540:
[----:B------:R-:W-:Y:S01]  /*eb10*/  IMAD R151, R151, R17, R2 ;  /* 0x0000001197977224 */ /* 0x000fe200078e0202 */
[----:B------:R-:W-:Y:S06]  /*eb20*/  @P0 BRA `(.L_x_542) ;  /* 0x0000003800180947 */ /* 0x000fec0003800000 */
[----:B------:R0:W-:Y:S01]  /*eb30*/  STG.E.U8 desc[UR36][R8.64+0xf9], R151 ;  /* 0x0000f99708007986 */ /* 0x0001e2000c101124 */
[----:B------:R-:W-:Y:S05]  /*eb40*/  BRA `(.L_x_542) ;  /* 0x0000003800107947 */ /* 0x000fea0003800000 */
.L_x_29:
[----:B------:R-:W2:Y:S04]  /*eb50*/  LDL.LU R2, [R1] ;  /* 0x0000000001027983 */ /* 0x000ea80000300800 */
[----:B------:R-:W3:Y:S04]  /*eb60*/  LDL.LU R3, [R1+0xc] ;  /* 0x00000c0001037983 */ /* 0x000ee80000300800 */
[----:B------:R-:W4:Y:S04]  /*eb70*/  LDL.LU R12, [R1+0x14] ;  /* 0x00001400010c7983 */ /* 0x000f280000300800 */
[----:B------:R-:W5:Y:S04]  /*eb80*/  LDL.LU R13, [R1+0x8c] ;  /* 0x00008c00010d7983 */ /* 0x000f680000300800 */
        /* <DEDUP_REMOVED lines=63> */
[----:B------:R-:W5:Y:S01]  /*ef80*/  LDL.LU R176, [R1+0x194] ;  /* 0x0001940001b07983 */ /* 0x000f620000300800 */
[----:B------:R-:W-:-:S03]  /*ef90*/  ISETP.GE.AND P0, PT, R19, 0x1, PT ;  /* 0x000000011300780c */ /* 0x000fc60003f06270 */
[----:B------:R-:W5:Y:S04]  /*efa0*/  LDL.LU R175, [R1+0x198] ;  /* 0x0001980001af7983 */ /* 0x000f680000300800 */
[----:B------:R-:W5:Y:S04]  /*efb0*/  LDL.LU R174, [R1+0x19c] ;  /* 0x00019c0001ae7983 */ /* 0x000f680000300800 */
[----:B------:R-:W5:Y:S04]  /*efc0*/  LDL.LU R173, [R1+0x1a0] ;  /* 0x0001a00001ad7983 */ /* 0x000f680000300800 */
[----:B------:R-:W5:Y:S01]  /*efd0*/  LDL.LU R172, [R1+0x1a4] ;  /* 0x0001a40001ac7983 */ /* 0x000f620000300800 */
[----:B------:R-:W-:-:S03]  /*efe0*/  ISETP.LT.OR P1, PT, R0, 0x1, !P0 ;  /* 0x000000010000780c */ /* 0x000fc60004721670 */
        /* <DEDUP_REMOVED lines=13> */
[----:B--2---:R-:W-:-:S03]  /*f0c0*/  @!P1 IMAD R2, R2, R17, RZ ;  /* 0x0000001102029224 */ /* 0x004fc600078e02ff */
        /* <DEDUP_REMOVED lines=9> */
[----:B------:R0:W-:Y:S04]  /*f160*/  @!P1 STG.E.U8 desc[UR36][R4.64], R2 ;  /* 0x0000000204009986 */ /* 0x0001e8000c101124 */
[----:B0-----:R-:W3:Y:S01]  /*f170*/  LDL.LU R2, [R1+0x4] ;  /* 0x0000040001027983 */ /* 0x001ee20000300800 */
[----:B------:R-:W-:-:S02]  /*f180*/  ISETP.LT.OR P1, PT, R0, 0x2, !P0 ;  /* 0x000000020000780c */ /* 0x000fc40004721670 */
[----:B------:R-:W-:-:S11]  /*f190*/  ISETP.GE.AND P2, PT, R19, 0x9, PT ;  /* 0x000000091300780c */ /* 0x000fd60003f46270 */
[----:B---3--:R-:W-:-:S05]  /*f1a0*/  @!P1 IMAD R2, R2, R17, RZ ;  /* 0x0000001102029224 */ /* 0x008fca00078e02ff */
[----:B------:R0:W-:Y:S04]  /*f1b0*/  @!P1 STG.E.U8 desc[UR36][R4.64+0x1], R2 ;  /* 0x0000010204009986 */ /* 0x0001e8000c101124 */
[----:B0-----:R-:W3:Y:S01]  /*f1c0*/  LDL.LU R2, [R1+0x8] ;  /* 0x0000080001027983 */ /* 0x001ee20000300800 */
[C---:B------:R-:W-:Y:S02]  /*f1d0*/  ISETP.LT.OR P1, PT, R0.reuse, 0x1, !P2 ;  /* 0x000000010000780c */ /* 0x040fe40005721670 */
[C---:B------:R-:W-:Y:S02]  /*f1e0*/  ISETP.LT.OR P3, PT, R0.reuse, 0x2, !P2 ;  /* 0x000000020000780c */ /* 0x040fe40005761670 */
[----:B------:R-:W-:-:S09]  /*f1f0*/  ISETP.LT.OR P4, PT, R0, 0x9, !P0 ;  /* 0x000000090000780c */ /* 0x000fd20004781670 */
[----:B---3--:R-:W-:-:S05]  /*f200*/  @!P1 IMAD R2, R2, R17, RZ ;  /* 0x0000001102029224 */ /* 0x008fca00078e02ff */
[----:B------:R0:W-:Y:S04]  /*f210*/  @!P1 STG.E.U8 desc[UR36][R10.64], R2 ;  /* 0x000000020a009986 */ /* 0x0001e8000c101124 */
[----:B0-----:R-:W3:Y:S01]  /*f220*/  LDL.LU R2, [R1+0x10] ;  /* 0x0000100001027983 */ /* 0x001ee20000300800 */
[----:B------:R-:W-:Y:S01]  /*f230*/  @!P3 IMAD R3, R3, R17, RZ ;  /* 0x000000110303b224 */ /* 0x000fe200078e02ff */
[C---:B------:R-:W-:Y:S02]  /*f240*/  ISETP.LT.OR P1, PT, R0.reuse, 0xa, !P0 ;  /* 0x0000000a0000780c */ /* 0x040fe40004721670 */
[C---:B------:R-:W-:Y:S02]  /*f250*/  ISETP.LT.OR P5, PT, R0.reuse, 0x9, !P2 ;  /* 0x000000090000780c */ /* 0x040fe400057a1670 */
[----:B------:R0:W-:Y:S01]  /*f260*/  @!P3 STG.E.U8 desc[UR36][R10.64+0x1], R3 ;  /* 0x000001030a00b986 */ /* 0x0001e2000c101124 */
[----:B------:R-:W-:-:S03]  /*f270*/  ISETP.LT.OR P6, PT, R0, 0xa, !P2 ;  /* 0x0000000a0000780c */ /* 0x000fc600057c1670 */
[----:B0-----:R-:W5:Y:S01]  /*f280*/  LDL.LU R3, [R1+0x18] ;  /* 0x0000180001037983 */ /* 0x001f620000300800 */
[----:B---3--:R-:W-:-:S05]  /*f290*/  @!P4 IMAD R2, R2, R17, RZ ;  /* 0x000000110202c224 */ /* 0x008fca00078e02ff */
[----:B------:R0:W-:Y:S04]  /*f2a0*/  @!P4 STG.E.U8 desc[UR36][R4.64+0x8], R2 ;  /* 0x000008020400c986 */ /* 0x0001e8000c101124 */
[----:B0-----:R-:W3:Y:S01]  /*f2b0*/  LDL.LU R2, [R1+0x1c] ;  /* 0x00001c0001027983 */ /* 0x001ee20000300800 */
[-C--:B----4-:R-:W-:Y:S02]  /*f2c0*/  @!P1 IMAD R12, R12, R17.reuse, RZ ;  /* 0x000000110c0c9224 */ /* 0x090fe400078e02ff */
[----:B-----5:R-:W-:-:S03]  /*f2d0*/  @!P5 IMAD R3, R3, R17, RZ ;  /* 0x000000110303d224 */ /* 0x020fc600078e02ff */
[----:B------:R0:W-:Y:S04]  /*f2e0*/  @!P1 STG.E.U8 desc[UR36][R4.64+0x9], R12 ;  /* 0x0000090c04009986 */ /* 0x0001e8000c101124 */
[----:B------:R1:W-:Y:S04]  /*f2f0*/  @!P5 STG.E.U8 desc[UR36][R10.64+0x8], R3 ;  /* 0x000008030a00d986 */ /* 0x0003e8000c101124 */
[----:B0-----:R-:W4:Y:S04]  /*f300*/  LDL.LU R12, [R1+0x28] ;  /* 0x00002800010c7983 */ /* 0x001f280000300800 */
[----:B-1----:R-:W5:Y:S01]  /*f310*/  LDL.LU R3, [R1+0x20] ;  /* 0x0000200001037983 */ /* 0x002f620000300800 */
[----:B---3--:R-:W-:-:S05]  /*f320*/  @!P6 IMAD R2, R2, R17, RZ ;  /* 0x000000110202e224 */ /* 0x008fca00078e02ff */
[----:B------:R0:W-:Y:S04]  /*f330*/  @!P6 STG.E.U8 desc[UR36][R10.64+0x9], R2 ;  /* 0x000009020a00e986 */ /* 0x0001e8000c101124 */
[----:B0-----:R-:W3:Y:S01]  /*f340*/  LDL.LU R2, [R1+0x24] ;  /* 0x0000240001027983 */ /* 0x001ee20000300800 */
[C---:B------:R-:W-:Y:S02]  /*f350*/  ISETP.LT.OR P3, PT, R0.reuse, 0x11, !P0 ;  /* 0x000000110000780c */ /* 0x040fe40004761670 */
[----:B------:R-:W-:-:S11]  /*f360*/  ISETP.LT.OR P4, PT, R0, 0x12, !P0 ;  /* 0x000000120000780c */ /* 0x000fd60004781670 */
[----:B-----5:R-:W-:-:S05]  /*f370*/  @!P3 IMAD R3, R3, R17, RZ ;  /* 0x000000110303b224 */ /* 0x020fca00078e02ff */
[----:B------:R0:W-:Y:S04]  /*f380*/  @!P3 STG.E.U8 desc[UR36][R4.64+0x10], R3 ;  /* 0x000010030400b986 */ /* 0x0001e8000c101124 */
[----:B0-----:R-:W5:Y:S01]  /*f390*/  LDL.LU R3, [R1+0x2c] ;  /* 0x00002c0001037983 */ /* 0x001f620000300800 */
[----:B---3--:R-:W-:-:S05]  /*f3a0*/  @!P4 IMAD R2, R2, R17, RZ ;  /* 0x000000110202c224 */ /* 0x008fca00078e02ff */
[----:B------:R0:W-:Y:S04]  /*f3b0*/  @!P4 STG.E.U8 desc[UR36][R4.64+0x11], R2 ;  /* 0x000011020400c986 */ /* 0x0001e8000c101124 */
[----:B0-----:R-:W3:Y:S01]  /*f3c0*/  LDL.LU R2, [R1+0x30] ;  /* 0x0000300001027983 */ /* 0x001ee20000300800 */
[C---:B------:R-:W-:Y:S02]  /*f3d0*/  ISETP.LT.OR P1, PT, R0.reuse, 0x11, !P2 ;  /* 0x000000110000780c */ /* 0x040fe40005721670 */
[C---:B------:R-:W-:Y:S02]  /*f3e0*/  ISETP.LT.OR P5, PT, R0.reuse, 0x12, !P2 ;  /* 0x000000120000780c */ /* 0x040fe400057a1670 */
[----:B------:R-:W-:-:S09]  /*f3f0*/  ISETP.LT.OR P6, PT, R0, 0x19, !P0 ;  /* 0x000000190000780c */ /* 0x000fd200047c1670 */
        /* <DEDUP_REMOVED lines=38> */
[----:B------:R-:W-:-:S13]  /*f660*/  ISETP.LT.OR P6, PT, R0, 0x2a, !P0 ;  /* 0x0000002a0000780c */ /* 0x000fda00047c1670 */
[----:B-----5:R-:W-:-:S05]  /*f670*/  @!P6 IMAD R3, R3, R17, RZ ;  /* 0x000000110303e224 */ /* 0x020fca00078e02ff */
[----:B------:R-:W-:Y:S01]  /*f680*/  @!P6 STG.E.U8 desc[UR36][R4.64+0x29], R3 ;  /* 0x000029030400e986 */ /* 0x000fe2000c101124 */
[----:B---3--:R-:W-:-:S05]  /*f690*/  @!P5 IMAD R2, R2, R17, RZ ;  /* 0x000000110202d224 */ /* 0x008fca00078e02ff */
[----:B------:R0:W-:Y:S04]  /*f6a0*/  @!P5 STG.E.U8 desc[UR36][R4.64+0x28], R2 ;  /* 0x000028020400d986 */ /* 0x0001e8000c101124 */
[----:B0-----:R-:W3:Y:S04]  /*f6b0*/  LDL.LU R2, [R1+0x58] ;  /* 0x0000580001027983 */ /* 0x001ee80000300800 */
[----:B------:R-:W5:Y:S01]  /*f6c0*/  LDL.LU R3, [R1+0x5c] ;  /* 0x00005c0001037983 */ /* 0x000f620000300800 */
[C---:B------:R-:W-:Y:S02]  /*f6d0*/  ISETP.LT.OR P1, PT, R0.reuse, 0x29, !P2 ;  /* 0x000000290000780c */ /* 0x040fe40005721670 */
[----:B------:R-:W-:-:S11]  /*f6e0*/  ISETP.LT.OR P3, PT, R0, 0x2a, !P2 ;  /* 0x0000002a0000780c */ /* 0x000fd60005761670 */
[----:B---3--:R-:W-:-:S05]  /*f6f0*/  @!P1 IMAD R2, R2, R17, RZ ;  /* 0x0000001102029224 */ /* 0x008fca00078e02ff */
[----:B------:R0:W-:Y:S04]  /*f700*/  @!P1 STG.E.U8 desc[UR36][R10.64+0x28], R2 ;  /* 0x000028020a009986 */ /* 0x0001e8000c101124 */
[----:B0-----:R-:W3:Y:S01]  /*f710*/  LDL.LU R2, [R1+0x60] ;  /* 0x0000600001027983 */ /* 0x001ee20000300800 */
[----:B-----5:R-:W-:-:S05]  /*f720*/  @!P3 IMAD R3, R3, R17, RZ ;  /* 0x000000110303b224 */ /* 0x020fca00078e02ff */
[----:B------:R0:W-:Y:S04]  /*f730*/  @!P3 STG.E.U8 desc[UR36][R10.64+0x29], R3 ;  /* 0x000029030a00b986 */ /* 0x0001e8000c101124 */
[----:B0-----:R-:W5:Y:S01]  /*f740*/  LDL.LU R3, [R1+0x68] ;  /* 0x0000680001037983 */ /* 0x001f620000300800 */
[C---:B------:R-:W-:Y:S02]  /*f750*/  ISETP.LT.OR P4, PT, R0.reuse, 0x31, !P0 ;  /* 0x000000310000780c */ /* 0x040fe40004781670 */
[C---:B------:R-:W-:Y:S02]  /*f760*/  ISETP.LT.OR P5, PT, R0.reuse, 0x32, !P0 ;  /* 0x000000320000780c */ /* 0x040fe400047a1670 */
[----:B------:R-:W-:-:S11]  /*f770*/  ISETP.LT.OR P6, PT, R0, 0x31, !P2 ;  /* 0x000000310000780c */ /* 0x000fd600057c1670 */
[----:B----4-:R-:W-:-:S05]  /*f780*/  @!P5 IMAD R12, R12, R17, RZ ;  /* 0x000000110c0cd224 */ /* 0x010fca00078e02ff */
[----:B------:R-:W-:Y:S01]  /*f790*/  @!P5 STG.E.U8 desc[UR36][R4.64+0x31], R12 ;  /* 0x0000310c0400d986 */ /* 0x000fe2000c101124 */
[----:B---3--:R-:W-:-:S05]  /*f7a0*/  @!P4 IMAD R2, R2, R17, RZ ;  /* 0x000000110202c224 */ /* 0x008fca00078e02ff */
[----:B------:R0:W-:Y:S04]  /*f7b0*/  @!P4 STG.E.U8 desc[UR36][R4.64+0x30], R2 ;  /* 0x000030020400c986 */ /* 0x0001e8000c101124 */
[----:B0-----:R-:W3:Y:S01]  /*f7c0*/  LDL.LU R2, [R1+0x6c] ;  /* 0x00006c0001027983 */ /* 0x001ee20000300800 */
[----:B-----5:R-:W-:-:S03]  /*f7d0*/  @!P6 IMAD R3, R3, R17, RZ ;  /* 0x000000110303e224 */ /* 0x020fc600078e02ff */
[----:B------:R-:W4:Y:S04]  /*f7e0*/  LDL.LU R12, [R1+0x78] ;  /* 0x00007800010c7983 */ /* 0x000f280000300800 */
[----:B------:R0:W-:Y:S04]  /*f7f0*/  @!P6 STG.E.U8 desc[UR36][R10.64+0x30], R3 ;  /* 0x000030030a00e986 */ /* 0x0001e8000c101124 */
[----:B0-----:R-:W5:Y:S01]  /*f800*/  LDL.LU R3, [R1+0x70] ;  /* 0x0000700001037983 */ /* 0x001f620000300800 */
        /* <DEDUP_REMOVED lines=11> */
[-C--:B----4-:R-:W-:Y:S02]  /*f8c0*/  @!P5 IMAD R12, R12, R17.reuse, RZ ;  /* 0x000000110c0cd224 */ /* 0x090fe400078e02ff */
[----:B---3--:R-:W-:-:S05]  /*f8d0*/  @!P4 IMAD R2, R2, R17, RZ ;  /* 0x000000110202c224 */ /* 0x008fca00078e02ff */
[----:B------:R0:W-:Y:S04]  /*f8e0*/  @!P4 STG.E.U8 desc[UR36][R4.64+0x39], R2 ;  /* 0x000039020400c986 */ /* 0x0001e8000c101124 */
[----:B0-----:R-:W3:Y:S01]  /*f8f0*/  LDL.LU R2, [R1+0x80] ;  /* 0x0000800001027983 */ /* 0x001ee20000300800 */
[----:B-----5:R-:W-:-:S03]  /*f900*/  @!P6 IMAD R3, R3, R17, RZ ;  /* 0x000000110303e224 */ /* 0x020fc600078e02ff */
[----:B------:R0:W-:Y:S04]  /*f910*/  @!P5 STG.E.U8 desc[UR36][R10.64+0x38], R12 ;  /* 0x0000380c0a00d986 */ /* 0x0001e8000c101124 */
[----:B------:R1:W-:Y:S04]  /*f920*/  @!P6 STG.E.U8 desc[UR36][R10.64+0x39], R3 ;  /* 0x000039030a00e986 */ /* 0x0003e8000c101124 */
[----:B0-----:R-:W4:Y:S04]  /*f930*/  LDL.LU R12, [R1+0xa0] ;  /* 0x0000a000010c7983 */ /* 0x001f280000300800 */
[----:B-1----:R-:W5:Y:S01]  /*f940*/  LDL.LU R3, [R1+0x84] ;  /* 0x0000840001037983 */ /* 0x002f620000300800 */
[----:B------:R-:W-:-:S02]  /*f950*/  ISETP.LT.OR P1, PT, R0, 0x41, !P0 ;  /* 0x000000410000780c */ /* 0x000fc40004721670 */
        /* <DEDUP_REMOVED lines=9> */
[C---:B------:R-:W-:Y:S02]  /*f9f0*/  ISETP.LT.OR P6, PT, R0.reuse, 0x49, !P0 ;  /* 0x000000490000780c */ /* 0x040fe400047c1670 */
[----:B------:R-:W-:-:S02]  /*fa00*/  ISETP.LT.OR P1, PT, R0, 0x4a, !P0 ;  /* 0x0000004a0000780c */ /* 0x000fc40004721670 */
[----:B------:R-:W-:-:S07]  /*fa10*/  ISETP.LT.OR P3, PT, R0, 0x49, !P2 ;  /* 0x000000490000780c */ /* 0x000fce0005761670 */
[-C--:B------:R-:W-:Y:S02]  /*fa20*/  @!P5 IMAD R13, R13, R17.reuse, RZ ;  /* 0x000000110d0dd224 */ /* 0x080fe400078e02ff */
[-C--:B------:R-:W-:Y:S02]  /*fa30*/  @!P6 IMAD R15, R15, R17.reuse, RZ ;  /* 0x000000110f0fe224 */ /* 0x080fe400078e02ff */
[----:B------:R-:W-:Y:S01]  /*fa40*/  @!P1 IMAD R21, R21, R17, RZ ;  /* 0x0000001115159224 */ /* 0x000fe200078e02ff */
[----:B------:R4:W-:Y:S01]  /*fa50*/  @!P5 STG.E.U8 desc[UR36][R10.64+0x41], R13 ;  /* 0x0000410d0a00d986 */ /* 0x0009e2000c101124 */
[----:B------:R-:W-:-:S13]  /*fa60*/  ISETP.LT.OR P5, PT, R0, 0x51, !P0 ;  /* 0x000000510000780c */ /* 0x000fda00047a1670 */
[-C--:B----4-:R-:W-:Y:S02]  /*fa70*/  @!P5 IMAD R13, R12, R17.reuse, RZ ;  /* 0x000000110c0dd224 */ /* 0x090fe400078e02ff */
[----:B---3--:R-:W-:-:S05]  /*fa80*/  @!P4 IMAD R2, R2, R17, RZ ;  /* 0x000000110202c224 */ /* 0x008fca00078e02ff */
[----:B------:R-:W-:Y:S01]  /*fa90*/  @!P4 STG.E.U8 desc[UR36][R10.64+0x40], R2 ;  /* 0x000040020a00c986 */ /* 0x000fe2000c101124 */
[----:B------:R-:W-:-:S03]  /*faa0*/  ISETP.LT.OR P4, PT, R0, 0x4a, !P2 ;  /* 0x0000004a0000780c */ /* 0x000fc60005781670 */
[----:B------:R0:W-:Y:S01]  /*fab0*/  @!P6 STG.E.U8 desc[UR36][R4.64+0x48], R15 ;  /* 0x0000480f0400e986 */ /* 0x0001e2000c101124 */
[----:B------:R-:W-:-:S03]  /*fac0*/  ISETP.LT.OR P6, PT, R0, 0x52, !P0 ;  /* 0x000000520000780c */ /* 0x000fc600047c1670 */
[----:B------:R-:W-:Y:S01]  /*fad0*/  @!P1 STG.E.U8 desc[UR36][R4.64+0x49], R21 ;  /* 0x0000491504009986 */ /* 0x000fe2000c101124 */
[----:B------:R-:W-:-:S05]  /*fae0*/  ISETP.LT.OR P1, PT, R0, 0x51, !P2 ;  /* 0x000000510000780c */ /* 0x000fca0005721670 */
[-C--:B------:R-:W-:Y:S02]  /*faf0*/  @!P4 IMAD R23, R23, R17.reuse, RZ ;  /* 0x000000111717c224 */ /* 0x080fe400078e02ff */
[-C--:B-----5:R-:W-:Y:S02]  /*fb00*/  @!P3 IMAD R3, R3, R17.reuse, RZ ;  /* 0x000000110303b224 */ /* 0x0a0fe400078e02ff */
[-C--:B0-----:R-:W-:Y:S01]  /*fb10*/  @!P6 IMAD R15, R235, R17.reuse, RZ ;  /* 0x00000011eb0fe224 */ /* 0x081fe200078e02ff */
[----:B------:R-:W-:Y:S03]  /*fb20*/  @!P4 STG.E.U8 desc[UR36][R10.64+0x49], R23 ;  /* 0x000049170a00c986 */ /* 0x000fe6000c101124 */
[----:B------:R-:W-:Y:S01]  /*fb30*/  @!P1 IMAD R153, R153, R17, RZ ;  /* 0x0000001199999224 */ /* 0x000fe200078e02ff */
[----:B------:R0:W-:Y:S01]  /*fb40*/  @!P3 STG.E.U8 desc[UR36][R10.64+0x48], R3 ;  /* 0x000048030a00b986 */ /* 0x0001e2000c101124 */
[----:B------:R-:W-:-:S02]  /*fb50*/  ISETP.LT.OR P3, PT, R0, 0x52, !P2 ;  /* 0x000000520000780c */ /* 0x000fc40005761670 */
[C---:B------:R-:W-:Y:S01]  /*fb60*/  ISETP.LT.OR P4, PT, R0.reuse, 0x59, !P0 ;  /* 0x000000590000780c */ /* 0x040fe20004781670 */
[----:B------:R1:W-:Y:S01]  /*fb70*/  @!P5 STG.E.U8 desc[UR36][R4.64+0x50], R13 ;  /* 0x0000500d0400d986 */ /* 0x0003e2000c101124 */
[----:B------:R-:W-:-:S03]  /*fb80*/  ISETP.LT.OR P5, PT, R0, 0x5a, !P0 ;  /* 0x0000005a0000780c */ /* 0x000fc600047a1670 */
[----:B------:R3:W-:Y:S01]  /*fb90*/  @!P6 STG.E.U8 desc[UR36][R4.64+0x51], R15 ;  /* 0x0000510f0400e986 */ /* 0x0007e2000c101124 */
[----:B------:R-:W-:-:S03]  /*fba0*/  ISETP.LT.OR P6, PT, R0, 0x59, !P2 ;  /* 0x000000590000780c */ /* 0x000fc600057c1670 */
[----:B------:R-:W-:Y:S01]  /*fbb0*/  @!P1 STG.E.U8 desc[UR36][R10.64+0x50], R153 ;  /* 0x000050990a009986 */ /* 0x000fe2000c101124 */
[----:B------:R-:W-:Y:S01]  /*fbc0*/  ISETP.LT.OR P1, PT, R0, 0x5a, !P2 ;  /* 0x0000005a0000780c */ /* 0x000fe20005721670 */
[-C--:B0-----:R-:W-:Y:S02]  /*fbd0*/  @!P3 IMAD R3, R234, R17.reuse, RZ ;  /* 0x00000011ea03b224 */ /* 0x081fe400078e02ff */
[-C--:B------:R-:W-:Y:S02]  /*fbe0*/  @!P4 IMAD R21, R233, R17.reuse, RZ ;  /* 0x00000011e915c224 */ /* 0x080fe400078e02ff */
[-C--:B-1----:R-:W-:Y:S01]  /*fbf0*/  @!P5 IMAD R13, R232, R17.reuse, RZ ;  /* 0x00000011e80dd224 */ /* 0x082fe200078e02ff */
[----:B------:R0:W-:Y:S03]  /*fc00*/  @!P3 STG.E.U8 desc[UR36][R10.64+0x51], R3 ;  /* 0x000051030a00b986 */ /* 0x0001e6000c101124 */
[----:B---3--:R-:W-:Y:S01]  /*fc10*/  @!P6 IMAD R15, R231, R17, RZ ;  /* 0x00000011e70fe224 */ /* 0x008fe200078e02ff */
[----:B------:R1:W-:Y:S01]  /*fc20*/  @!P4 STG.E.U8 desc[UR36][R4.64+0x58], R21 ;  /* 0x000058150400c986 */ /* 0x0003e2000c101124 */
[----:B------:R-:W-:-:S02]  /*fc30*/  ISETP.LT.OR P3, PT, R0, 0x61, !P0 ;  /* 0x000000610000780c */ /* 0x000fc40004761670 */
[----:B------:R-:W-:Y:S01]  /*fc40*/  @!P1 IMAD R23, R230, R17, RZ ;  /* 0x00000011e6179224 */ /* 0x000fe200078e02ff */
        /* <DEDUP_REMOVED lines=8> */
[-C--:B-1----:R-:W-:Y:S02]  /*fcd0*/  @!P4 IMAD R21, R228, R17.reuse, RZ ;  /* 0x00000011e415c224 */ /* 0x082fe400078e02ff */
[-C--:B---3--:R-:W-:Y:S01]  /*fce0*/  @!P5 IMAD R13, R227, R17.reuse, RZ ;  /* 0x00000011e30dd224 */ /* 0x088fe200078e02ff */
[----:B------:R0:W-:Y:S03]  /*fcf0*/  @!P3 STG.E.U8 desc[UR36][R4.64+0x60], R3 ;  /* 0x000060030400b986 */ /* 0x0001e6000c101124 */
[----:B----4-:R-:W-:Y:S01]  /*fd00*/  @!P6 IMAD R15, R226, R17, RZ ;  /* 0x00000011e20fe224 */ /* 0x010fe200078e02ff */
        /* <DEDUP_REMOVED lines=134> */
[-C--:B----4-:R-:W-:Y:S01]  /*10570*/  @!P6 IMAD R15, R181, R17.reuse, RZ ;  /* 0x00000011b50fe224 */ /* 0x090fe200078e02ff */
[----:B------:R1:W-:Y:S03]  /*10580*/  @!P4 STG.E.U8 desc[UR36][R10.64+0xb8], R21 ;  /* 0x0000b8150a00c986 */ /* 0x0003e6000c101124 */
[----:B------:R-:W-:Y:S01]  /*10590*/  @!P1 IMAD R23, R180, R17, RZ ;  /* 0x00000011b4179224 */ /* 0x000fe200078e02ff */
[C---:B------:R-:W-:Y:S01]  /*105a0*/  ISETP.LT.OR P3, PT, R0.reuse, 0xc1, !P2 ;  /* 0x000000c10000780c */ /* 0x040fe20005761670 */
[----:B------:R3:W-:Y:S01]  /*105b0*/  @!P5 STG.E.U8 desc[UR36][R10.64+0xb9], R13 ;  /* 0x0000b90d0a00d986 */ /* 0x0007e2000c101124 */
[----:B------:R-:W-:-:S02]  /*105c0*/  ISETP.LT.OR P4, PT, R0, 0xc2, !P2 ;  /* 0x000000c20000780c */ /* 0x000fc40005781670 */
[C---:B------:R-:W-:Y:S01]  /*105d0*/  ISETP.LT.OR P5, PT, R0.reuse, 0xc9, !P0 ;  /* 0x000000c90000780c */ /* 0x040fe200047a1670 */
[----:B------:R4:W-:Y:S01]  /*105e0*/  @!P6 STG.E.U8 desc[UR36][R4.64+0xc0], R15 ;  /* 0x0000c00f0400e986 */ /* 0x0009e2000c101124 */
[----:B------:R-:W-:-:S03]  /*105f0*/  ISETP.LT.OR P6, PT, R0, 0xca, !P0 ;  /* 0x000000ca0000780c */ /* 0x000fc600047c1670 */
[----:B------:R-:W-:Y:S01]  /*10600*/  @!P1 STG.E.U8 desc[UR36][R4.64+0xc1], R23 ;  /* 0x0000c11704009986 */ /* 0x000fe2000c101124 */
[----:B------:R-:W-:-:S03]  /*10610*/  ISETP.LT.OR P1, PT, R0, 0xc9, !P2 ;  /* 0x000000c90000780c */ /* 0x000fc60005721670 */
[-C--:B0-----:R-:W-:Y:S02]  /*10620*/  @!P3 IMAD R3, R179, R17.reuse, RZ ;  /* 0x00000011b303b224 */ /* 0x081fe400078e02ff */
[-C--:B-1----:R-:W-:Y:S02]  /*10630*/  @!P4 IMAD R21, R178, R17.reuse, RZ ;  /* 0x00000011b215c224 */ /* 0x082fe400078e02ff */
[-C--:B---3--:R-:W-:Y:S02]  /*10640*/  @!P5 IMAD R13, R177, R17.reuse, RZ ;  /* 0x00000011b10dd224 */ /* 0x088fe400078e02ff */
[-C--:B----4-:R-:W-:Y:S01]  /*10650*/  @!P6 IMAD R15, R176, R17.reuse, RZ ;  /* 0x00000011b00fe224 */ /* 0x090fe200078e02ff */
[----:B------:R0:W-:Y:S03]  /*10660*/  @!P3 STG.E.U8 desc[UR36][R10.64+0xc0], R3 ;  /* 0x0000c0030a00b986 */ /* 0x0001e6000c101124 */
        /* <DEDUP_REMOVED lines=36> */
[----:B------:R4:W-:Y:S04]  /*108b0*/  @!P6 STG.E.U8 desc[UR36][R10.64+0xd9], R15 ;  /* 0x0000d90f0a00e986 */ /* 0x0009e8000c101124 */
[----:B------:R-:W-:Y:S01]  /*108c0*/  @!P1 STG.E.U8 desc[UR36][R4.64+0xe0], R153 ;  /* 0x0000e09904009986 */ /* 0x000fe2000c101124 */
[C---:B------:R-:W-:Y:S02]  /*108d0*/  ISETP.LT.OR P1, PT, R0.reuse, 0xea, !P0 ;  /* 0x000000ea0000780c */ /* 0x040fe40004721670 */
[----:B------:R-:W-:Y:S01]  /*108e0*/  ISETP.LT.OR P6, PT, R0, 0xe9, !P0 ;  /* 0x000000e90000780c */ /* 0x000fe200047c1670 */
[-C--:B0-----:R-:W-:Y:S02]  /*108f0*/  @!P3 IMAD R3, R164, R17.reuse, RZ ;  /* 0x00000011a403b224 */ /* 0x081fe400078e02ff */
[----:B-1----:R-:W-:-:S02]  /*10900*/  @!P4 IMAD R21, R163, R17, RZ ;  /* 0x00000011a315c224 */ /* 0x002fc400078e02ff */
[----:B---3--:R-:W-:Y:S01]  /*10910*/  @!P5 IMAD R13, R162, R17, RZ ;  /* 0x00000011a20dd224 */ /* 0x008fe200078e02ff */
[----:B------:R0:W-:Y:S01]  /*10920*/  @!P3 STG.E.U8 desc[UR36][R4.64+0xe1], R3 ;  /* 0x0000e1030400b986 */ /* 0x0001e2000c101124 */
[----:B------:R-:W-:-:S04]  /*10930*/  ISETP.LT.OR P3, PT, R0, 0xe9, !P2 ;  /* 0x000000e90000780c */ /* 0x000fc80005761670 */
[-C--:B------:R-:W-:Y:S01]  /*10940*/  @!P1 IMAD R23, R160, R17.reuse, RZ ;  /* 0x00000011a0179224 */ /* 0x080fe200078e02ff */
[----:B------:R2:W-:Y:S01]  /*10950*/  @!P4 STG.E.U8 desc[UR36][R10.64+0xe0], R21 ;  /* 0x0000e0150a00c986 */ /* 0x0005e2000c101124 */
[----:B----4-:R-:W-:Y:S01]  /*10960*/  @!P6 IMAD R15, R161, R17, RZ ;  /* 0x00000011a10fe224 */ /* 0x010fe200078e02ff */
[C---:B------:R-:W-:Y:S02]  /*10970*/  ISETP.LT.OR P4, PT, R0.reuse, 0xea, !P2 ;  /* 0x000000ea0000780c */ /* 0x040fe40005781670 */
[----:B------:R1:W-:Y:S01]  /*10980*/  @!P5 STG.E.U8 desc[UR36][R10.64+0xe1], R13 ;  /* 0x0000e10d0a00d986 */ /* 0x0003e2000c101124 */
[----:B------:R-:W-:-:S03]  /*10990*/  ISETP.LT.OR P5, PT, R0, 0xf1, !P0 ;  /* 0x000000f10000780c */ /* 0x000fc600047a1670 */
[----:B------:R-:W-:Y:S01]  /*109a0*/  @!P1 STG.E.U8 desc[UR36][R4.64+0xe9], R23 ;  /* 0x0000e91704009986 */ /* 0x000fe2000c101124 */
[----:B------:R-:W-:-:S03]  /*109b0*/  ISETP.LT.OR P1, PT, R0, 0xf2, !P0 ;  /* 0x000000f20000780c */ /* 0x000fc60004721670 */
[----:B------:R3:W-:Y:S01]  /*109c0*/  @!P6 STG.E.U8 desc[UR36][R4.64+0xe8], R15 ;  /* 0x0000e80f0400e986 */ /* 0x0007e2000c101124 */
[----:B------:R-:W-:Y:S01]  /*109d0*/  ISETP.LT.OR P6, PT, R0, 0xf1, !P2 ;  /* 0x000000f10000780c */ /* 0x000fe200057c1670 */
[-C--:B0-----:R-:W-:Y:S02]  /*109e0*/  @!P3 IMAD R3, R159, R17.reuse, RZ ;  /* 0x000000119f03b224 */ /* 0x081fe400078e02ff */
[-C--:B--2---:R-:W-:Y:S02]  /*109f0*/  @!P4 IMAD R21, R158, R17.reuse, RZ ;  /* 0x000000119e15c224 */ /* 0x084fe400078e02ff */
[-C--:B-1----:R-:W-:Y:S01]  /*10a00*/  @!P5 IMAD R13, R157, R17.reuse, RZ ;  /* 0x000000119d0dd224 */ /* 0x082fe200078e02ff */
[----:B------:R0:W-:Y:S01]  /*10a10*/  @!P3 STG.E.U8 desc[UR36][R10.64+0xe8], R3 ;  /* 0x0000e8030a00b986 */ /* 0x0001e2000c101124 */
[----:B------:R-:W-:Y:S02]  /*10a20*/  ISETP.LT.OR P3, PT, R0, 0xf2, !P2 ;  /* 0x000000f20000780c */ /* 0x000fe40005761670 */
[-C--:B---3--:R-:W-:Y:S01]  /*10a30*/  @!P1 IMAD R15, R156, R17.reuse, RZ ;  /* 0x000000119c0f9224 */ /* 0x088fe200078e02ff */
[----:B------:R1:W-:Y:S03]  /*10a40*/  @!P4 STG.E.U8 desc[UR36][R10.64+0xe9], R21 ;  /* 0x0000e9150a00c986 */ /* 0x0003e6000c101124 */
[----:B------:R-:W-:Y:S01]  /*10a50*/  @!P6 IMAD R23, R155, R17, RZ ;  /* 0x000000119b17e224 */ /* 0x000fe200078e02ff */
[C---:B------:R-:W-:Y:S01]  /*10a60*/  ISETP.LT.OR P4, PT, R0.reuse, 0xf9, !P0 ;  /* 0x000000f90000780c */ /* 0x040fe20004781670 */
[----:B------:R-:W-:Y:S01]  /*10a70*/  @!P1 STG.E.U8 desc[UR36][R4.64+0xf1], R15 ;  /* 0x0000f10f04009986 */ /* 0x000fe2000c101124 */
[----:B------:R-:W-:-:S02]  /*10a80*/  ISETP.LT.OR P0, PT, R0, 0xfa, !P0 ;  /* 0x000000fa0000780c */ /* 0x000fc40004701670 */
[C---:B------:R-:W-:Y:S01]  /*10a90*/  ISETP.GE.AND P1, PT, R19.reuse, 0x81, PT ;  /* 0x000000811300780c */ /* 0x040fe20003f26270 */
[----:B------:R2:W-:Y:S01]  /*10aa0*/  @!P5 STG.E.U8 desc[UR36][R4.64+0xf0], R13 ;  /* 0x0000f00d0400d986 */ /* 0x0005e2000c101124 */
[C---:B------:R-:W-:Y:S02]  /*10ab0*/  ISETP.LT.OR P5, PT, R0.reuse, 0xf9, !P2 ;  /* 0x000000f90000780c */ /* 0x040fe400057a1670 */
[C---:B------:R-:W-:Y:S01]  /*10ac0*/  ISETP.LT.OR P2, PT, R0.reuse, 0xfa, !P2 ;  /* 0x000000fa0000780c */ /* 0x040fe20005741670 */
[----:B------:R-:W-:Y:S01]  /*10ad0*/  @!P6 STG.E.U8 desc[UR36][R10.64+0xf0], R23 ;  /* 0x0000f0170a00e986 */ /* 0x000fe2000c101124 */
[----:B------:R-:W-:Y:S01]  /*10ae0*/  ISETP.LT.OR P6, PT, R0, 0x1, !P1 ;  /* 0x000000010000780c */ /* 0x000fe20004fc1670 */
[-C--:B0-----:R-:W-:Y:S02]  /*10af0*/  @!P3 IMAD R3, R154, R17.reuse, RZ ;  /* 0x000000119a03b224 */ /* 0x081fe400078e02ff */
[-C--:B-1----:R-:W-:Y:S02]  /*10b00*/  @!P4 IMAD R21, R152, R17.reuse, RZ ;  /* 0x000000119815c224 */ /* 0x082fe400078e02ff */
[----:B------:R-:W-:Y:S01]  /*10b10*/  @!P0 IMAD R153, R22, R17, RZ ;  /* 0x0000001116998224 */ /* 0x000fe200078e02ff */
[----:B------:R0:W-:Y:S01]  /*10b20*/  @!P3 STG.E.U8 desc[UR36][R10.64+0xf1], R3 ;  /* 0x0000f1030a00b986 */ /* 0x0001e2000c101124 */
[----:B------:R-:W-:-:S02]  /*10b30*/  ISETP.GE.AND P3, PT, R19, 0x89, PT ;  /* 0x000000891300780c */ /* 0x000fc40003f66270 */
[-C--:B--2---:R-:W-:Y:S02]  /*10b40*/  @!P5 IMAD R13, R20, R17.reuse, RZ ;  /* 0x00000011140dd224 */ /* 0x084fe400078e02ff */
[-C--:B------:R-:W-:Y:S01]  /*10b50*/  @!P2 IMAD R15, R14, R17.reuse, RZ ;  /* 0x000000110e0fa224 */ /* 0x080fe200078e02ff */
[----:B------:R-:W-:Y:S01]  /*10b60*/  @!P0 STG.E.U8 desc[UR36][R4.64+0xf9], R153 ;  /* 0x0000f99904008986 */ /* 0x000fe2000c101124 */
[----:B------:R-:W-:Y:S01]  /*10b70*/  @!P6 IMAD R19, R24, R17, RZ ;  /* 0x000000111813e224 */ /* 0x000fe200078e02ff */
[C---:B------:R-:W-:Y:S02]  /*10b80*/  ISETP.LT.OR P0, PT, R0.reuse, 0x2, !P1 ;  /* 0x000000020000780c */ /* 0x040fe40004f01670 */
[----:B------:R1:W-:Y:S01]  /*10b90*/  @!P4 STG.E.U8 desc[UR36][R4.64+0xf8], R21 ;  /* 0x0000f8150400c986 */ /* 0x0003e2000c101124 */
[----:B------:R-:W-:-:S03]  /*10ba0*/  ISETP.LT.OR P4, PT, R0, 0x1, !P3 ;  /* 0x000000010000780c */ /* 0x000fc60005f81670 */
[----:B------:R-:W-:Y:S01]  /*10bb0*/  @!P5 STG.E.U8 desc[UR36][R10.64+0xf8], R13 ;  /* 0x0000f80d0a00d986 */ /* 0x000fe2000c101124 */
[----:B------:R-:W-:-:S03]  /*10bc0*/  ISETP.LT.OR P5, PT, R0, 0x2, !P3 ;  /* 0x000000020000780c */ /* 0x000fc60005fa1670 */
[----:B------:R-:W-:Y:S01]  /*10bd0*/  @!P2 STG.E.U8 desc[UR36][R10.64+0xf9], R15 ;  /* 0x0000f90f0a00a986 */ /* 0x000fe2000c101124 */
[----:B------:R-:W-:-:S03]  /*10be0*/  ISETP.LT.OR P2, PT, R0, 0x9, !P1 ;  /* 0x000000090000780c */ /* 0x000fc60004f41670 */
[----:B------:R-:W-:Y:S01]  /*10bf0*/  @!P6 STG.E.U8 desc[UR36][R6.64], R19 ;  /* 0x000000130600e986 */ /* 0x000fe2000c101124 */
[----:B------:R-:W-:Y:S01]  /*10c00*/  ISETP.LT.OR P6, PT, R0, 0xa, !P1 ;  /* 0x0000000a0000780c */ /* 0x000fe20004fc1670 */
[-C--:B------:R-:W-:Y:S02]  /*10c10*/  @!P0 IMAD R25, R25, R17.reuse, RZ ;  /* 0x0000001119198224 */ /* 0x080fe400078e02ff */
[-C--:B0-----:R-:W-:Y:S02]  /*10c20*/  @!P4 IMAD R3, R26, R17.reuse, RZ ;  /* 0x000000111a03c224 */ /* 0x081fe400078e02ff */
[-C--:B------:R-:W-:Y:S01]  /*10c30*/  @!P5 IMAD R27, R27, R17.reuse, RZ ;  /* 0x000000111b1bd224 */ /* 0x080fe200078e02ff */
[----:B------:R-:W-:Y:S03]  /*10c40*/  @!P0 STG.E.U8 desc[UR36][R6.64+0x1], R25 ;  /* 0x0000011906008986 */ /* 0x000fe6000c101124 */
[----:B-1----:R-:W-:Y:S01]  /*10c50*/  @!P2 IMAD R5, R28, R17, RZ ;  /* 0x000000111c05a224 */ /* 0x002fe200078e02ff */
[----:B------:R0:W-:Y:S01]  /*10c60*/  @!P4 STG.E.U8 desc[UR36][R8.64], R3 ;  /* 0x000000030800c986 */ /* 0x0001e2000c101124 */
[----:B------:R-:W-:-:S02]  /*10c70*/  ISETP.LT.OR P0, PT, R0, 0xa, !P3 ;  /* 0x0000000a0000780c */ /* 0x000fc40005f01670 */
[----:B------:R-:W-:Y:S01]  /*10c80*/  @!P6 IMAD R29, R29, R17, RZ ;  /* 0x000000111d1de224 */ /* 0x000fe200078e02ff */
[C---:B------:R-:W-:Y:S01]  /*10c90*/  ISETP.LT.OR P4, PT, R0.reuse, 0x9, !P3 ;  /* 0x000000090000780c */ /* 0x040fe20005f81670 */
[----:B------:R-:W-:Y:S01]  /*10ca0*/  @!P5 STG.E.U8 desc[UR36][R8.64+0x1], R27 ;  /* 0x0000011b0800d986 */ /* 0x000fe2000c101124 */
[----:B------:R-:W-:-:S03]  /*10cb0*/  ISETP.LT.OR P5, PT, R0, 0x11, !P1 ;  /* 0x000000110000780c */ /* 0x000fc60004fa1670 */
[----:B------:R1:W-:Y:S01]  /*10cc0*/  @!P2 STG.E.U8 desc[UR36][R6.64+0x8], R5 ;  /* 0x000008050600a986 */ /* 0x0003e2000c101124 */
[----:B------:R-:W-:-:S03]  /*10cd0*/  ISETP.LT.OR P2, PT, R0, 0x12, !P1 ;  /* 0x000000120000780c */ /* 0x000fc60004f41670 */
[----:B------:R-:W-:Y:S01]  /*10ce0*/  @!P6 STG.E.U8 desc[UR36][R6.64+0x9], R29 ;  /* 0x0000091d0600e986 */ /* 0x000fe2000c101124 */
[----:B------:R-:W-:Y:S01]  /*10cf0*/  ISETP.LT.OR P6, PT, R0, 0x11, !P3 ;  /* 0x000000110000780c */ /* 0x000fe20005fc1670 */
[-C--:B------:R-:W-:Y:S02]  /*10d00*/  @!P0 IMAD R31, R31, R17.reuse, RZ ;  /* 0x000000111f1f8224 */ /* 0x080fe400078e02ff */
[-C--:B0-----:R-:W-:Y:S02]  /*10d10*/  @!P4 IMAD R3, R30, R17.reuse, RZ ;  /* 0x000000111e03c224 */ /* 0x081fe400078e02ff */
[-C--:B------:R-:W-:Y:S01]  /*10d20*/  @!P5 IMAD R11, R32, R17.reuse, RZ ;  /* 0x00000011200bd224 */ /* 0x080fe200078e02ff */
[----:B------:R-:W-:Y:S03]  /*10d30*/  @!P0 STG.E.U8 desc[UR36][R8.64+0x9], R31 ;  /* 0x0000091f08008986 */ /* 0x000fe6000c101124 */
[----:B------:R-:W-:Y:S01]  /*10d40*/  @!P2 IMAD R33, R33, R17, RZ ;  /* 0x000000112121a224 */ /* 0x000fe200078e02ff */
[----:B------:R0:W-:Y:S01]  /*10d50*/  @!P4 STG.E.U8 desc[UR36][R8.64+0x8], R3 ;  /* 0x000008030800c986 */ /* 0x0001e2000c101124 */
[----:B------:R-:W-:-:S02]  /*10d60*/  ISETP.LT.OR P0, PT, R0, 0x12, !P3 ;  /* 0x000000120000780c */ /* 0x000fc40005f01670 */
[----:B-1----:R-:W-:Y:S01]  /*10d70*/  @!P6 IMAD R5, R34, R17, RZ ;  /* 0x000000112205e224 */ /* 0x002fe200078e02ff */
[C---:B------:R-:W-:Y:S01]  /*10d80*/  ISETP.LT.OR P4, PT, R0.reuse, 0x19, !P1 ;  /* 0x000000190000780c */ /* 0x040fe20004f81670 */
[----:B------:R-:W-:Y:S01]  /*10d90*/  @!P5 STG.E.U8 desc[UR36][R6.64+0x10], R11 ;  /* 0x0000100b0600d986 */ /* 0x000fe2000c101124 */
[----:B------:R-:W-:-:S03]  /*10da0*/  ISETP.LT.OR P5, PT, R0, 0x1a, !P1 ;  /* 0x0000001a0000780c */ /* 0x000fc60004fa1670 */
[----:B------:R-:W-:Y:S01]  /*10db0*/  @!P2 STG.E.U8 desc[UR36][R6.64+0x11], R33 ;  /* 0x000011210600a986 */ /* 0x000fe2000c101124 */
[----:B------:R-:W-:-:S03]  /*10dc0*/  ISETP.LT.OR P2, PT, R0, 0x19, !P3 ;  /* 0x000000190000780c */ /* 0x000fc60005f41670 */
[----:B------:R1:W-:Y:S01]  /*10dd0*/  @!P6 STG.E.U8 desc[UR36][R8.64+0x10], R5 ;  /* 0x000010050800e986 */ /* 0x0003e2000c101124 */
[----:B------:R-:W-:Y:S01]  /*10de0*/  ISETP.LT.OR P6, PT, R0, 0x1a, !P3 ;  /* 0x0000001a0000780c */ /* 0x000fe20005fc1670 */
[-C--:B------:R-:W-:Y:S02]  /*10df0*/  @!P0 IMAD R35, R35, R17.reuse, RZ ;  /* 0x0000001123238224 */ /* 0x080fe400078e02ff */
[-C--:B0-----:R-:W-:Y:S02]  /*10e00*/  @!P4 IMAD R3, R36, R17.reuse, RZ ;  /* 0x000000112403c224 */ /* 0x081fe400078e02ff */
[-C--:B------:R-:W-:Y:S01]  /*10e10*/  @!P5 IMAD R37, R37, R17.reuse, RZ ;  /* 0x000000112525d224 */ /* 0x080fe200078e02ff */
[----:B------:R-:W-:Y:S01]  /*10e20*/  @!P0 STG.E.U8 desc[UR36][R8.64+0x11], R35 ;  /* 0x0000112308008986 */ /* 0x000fe2000c101124 */
[----:B------:R-:W-:Y:S02]  /*10e30*/  ISETP.LT.OR P0, PT, R0, 0x22, !P1 ;  /* 0x000000220000780c */ /* 0x000fe40004f01670 */
[----:B-1----:R-:W-:-:S04]  /*10e40*/  @!P2 IMAD R5, R38, R17, RZ ;  /* 0x000000112605a224 */ /* 0x002fc800078e02ff */
[----:B------:R-:W-:Y:S01]  /*10e50*/  @!P6 IMAD R39, R39, R17, RZ ;  /* 0x000000112727e224 */ /* 0x000fe200078e02ff */
[----:B------:R0:W-:Y:S01]  /*10e60*/  @!P4 STG.E.U8 desc[UR36][R6.64+0x18], R3 ;  /* 0x000018030600c986 */ /* 0x0001e2000c101124 */
[----:B------:R-:W-:-:S03]  /*10e70*/  ISETP.LT.OR P4, PT, R0, 0x21, !P1 ;  /* 0x000000210000780c */ /* 0x000fc60004f81670 */
        /* <DEDUP_REMOVED lines=216> */
[-C--:B0-----:R-:W-:Y:S02]  /*11c00*/  @!P4 IMAD R3, R110, R17.reuse, RZ ;  /* 0x000000116e03c224 */ /* 0x081fe400078e02ff */
[-C--:B------:R-:W-:Y:S02]  /*11c10*/  @!P0 IMAD R111, R111, R17.reuse, RZ ;  /* 0x000000116f6f8224 */ /* 0x080fe400078e02ff */
[-C--:B------:R-:W-:Y:S01]  /*11c20*/  @!P5 IMAD R11, R112, R17.reuse, RZ ;  /* 0x00000011700bd224 */ /* 0x080fe200078e02ff */
[----:B------:R0:W-:Y:S03]  /*11c30*/  @!P4 STG.E.U8 desc[UR36][R8.64+0xa8], R3 ;  /* 0x0000a8030800c986 */ /* 0x0001e6000c101124 */
[-C--:B------:R-:W-:Y:S01]  /*11c40*/  @!P2 IMAD R113, R113, R17.reuse, RZ ;  /* 0x000000117171a224 */ /* 0x080fe200078e02ff */
[----:B------:R-:W-:Y:S03]  /*11c50*/  @!P0 STG.E.U8 desc[UR36][R8.64+0xa9], R111 ;  /* 0x0000a96f08008986 */ /* 0x000fe6000c101124 */
[----:B-1----:R-:W-:Y:S01]  /*11c60*/  @!P6 IMAD R5, R114, R17, RZ ;  /* 0x000000117205e224 */ /* 0x002fe200078e02ff */
[C---:B------:R-:W-:Y:S01]  /*11c70*/  ISETP.LT.OR P0, PT, R0.reuse, 0xb2, !P3 ;  /* 0x000000b20000780c */ /* 0x040fe20005f01670 */
[----:B------:R-:W-:Y:S01]  /*11c80*/  @!P5 STG.E.U8 desc[UR36][R6.64+0xb0], R11 ;  /* 0x0000b00b0600d986 */ /* 0x000fe2000c101124 */
[----:B------:R-:W-:-:S02]  /*11c90*/  ISETP.LT.OR P5, PT, R0, 0xba, !P1 ;  /* 0x000000ba0000780c */ /* 0x000fc40004fa1670 */
[C---:B------:R-:W-:Y:S01]  /*11ca0*/  ISETP.LT.OR P4, PT, R0.reuse, 0xb9, !P1 ;  /* 0x000000b90000780c */ /* 0x040fe20004f81670 */
[----:B------:R-:W-:Y:S01]  /*11cb0*/  @!P2 STG.E.U8 desc[UR36][R6.64+0xb1], R113 ;  /* 0x0000b1710600a986 */ /* 0x000fe2000c101124 */
[----:B------:R-:W-:-:S03]  /*11cc0*/  ISETP.LT.OR P2, PT, R0, 0xb9, !P3 ;  /* 0x000000b90000780c */ /* 0x000fc60005f41670 */
[----:B------:R1:W-:Y:S01]  /*11cd0*/  @!P6 STG.E.U8 desc[UR36][R8.64+0xb0], R5 ;  /* 0x0000b0050800e986 */ /* 0x0003e2000c101124 */
[----:B------:R-:W-:-:S03]  /*11ce0*/  ISETP.LT.OR P6, PT, R0, 0xba, !P3 ;  /* 0x000000ba0000780c */ /* 0x000fc60005fc1670 */
[-C--:B------:R-:W-:Y:S02]  /*11cf0*/  @!P0 IMAD R115, R115, R17.reuse, RZ ;  /* 0x0000001173738224 */ /* 0x080fe400078e02ff */
[-C--:B------:R-:W-:Y:S02]  /*11d00*/  @!P5 IMAD R117, R117, R17.reuse, RZ ;  /* 0x000000117575d224 */ /* 0x080fe400078e02ff */
[-C--:B0-----:R-:W-:Y:S01]  /*11d10*/  @!P4 IMAD R3, R116, R17.reuse, RZ ;  /* 0x000000117403c224 */ /* 0x081fe200078e02ff */
[----:B------:R-:W-:Y:S01]  /*11d20*/  @!P0 STG.E.U8 desc[UR36][R8.64+0xb1], R115 ;  /* 0x0000b17308008986 */ /* 0x000fe2000c101124 */
[----:B------:R-:W-:Y:S01]  /*11d30*/  ISETP.LT.OR P0, PT, R0, 0xc1, !P1 ;  /* 0x000000c10000780c */ /* 0x000fe20004f01670 */
[----:B-1----:R-:W-:-:S03]  /*11d40*/  @!P2 IMAD R5, R118, R17, RZ ;  /* 0x000000117605a224 */ /* 0x002fc600078e02ff */
[----:B------:R-:W-:Y:S01]  /*11d50*/  @!P6 IMAD R119, R119, R17, RZ ;  /* 0x000000117777e224 */ /* 0x000fe200078e02ff */
[----:B------:R-:W-:Y:S01]  /*11d60*/  @!P5 STG.E.U8 desc[UR36][R6.64+0xb9], R117 ;  /* 0x0000b9750600d986 */ /* 0x000fe2000c101124 */
[----:B------:R-:W-:-:S03]  /*11d70*/  ISETP.LT.OR P5, PT, R0, 0xc2, !P1 ;  /* 0x000000c20000780c */ /* 0x000fc60004fa1670 */
[----:B------:R0:W-:Y:S01]  /*11d80*/  @!P4 STG.E.U8 desc[UR36][R6.64+0xb8], R3 ;  /* 0x0000b8030600c986 */ /* 0x0001e2000c101124 */
[----:B------:R-:W-:-:S03]  /*11d90*/  ISETP.LT.OR P4, PT, R0, 0xc1, !P3 ;  /* 0x000000c10000780c */ /* 0x000fc60005f81670 */
[----:B------:R-:W-:Y:S01]  /*11da0*/  @!P6 STG.E.U8 desc[UR36][R8.64+0xb9], R119 ;  /* 0x0000b9770800e986 */ /* 0x000fe2000c101124 */
[----:B------:R-:W-:-:S03]  /*11db0*/  ISETP.LT.OR P6, PT, R0, 0xc2, !P3 ;  /* 0x000000c20000780c */ /* 0x000fc60005fc1670 */
[----:B------:R1:W-:Y:S01]  /*11dc0*/  @!P2 STG.E.U8 desc[UR36][R8.64+0xb8], R5 ;  /* 0x0000b8050800a986 */ /* 0x0003e2000c101124 */
[----:B------:R-:W-:Y:S01]  /*11dd0*/  ISETP.LT.OR P2, PT, R0, 0xc9, !P1 ;  /* 0x000000c90000780c */ /* 0x000fe20004f41670 */
[-C--:B------:R-:W-:Y:S02]  /*11de0*/  @!P0 IMAD R11, R120, R17.reuse, RZ ;  /* 0x00000011780b8224 */ /* 0x080fe400078e02ff */
[-C--:B------:R-:W-:Y:S02]  /*11df0*/  @!P5 IMAD R121, R121, R17.reuse, RZ ;  /* 0x000000117979d224 */ /* 0x080fe400078e02ff */
[-C--:B0-----:R-:W-:Y:S01]  /*11e00*/  @!P4 IMAD R3, R122, R17.reuse, RZ ;  /* 0x000000117a03c224 */ /* 0x081fe200078e02ff */
[----:B------:R0:W-:Y:S03]  /*11e10*/  @!P0 STG.E.U8 desc[UR36][R6.64+0xc0], R11 ;  /* 0x0000c00b06008986 */ /* 0x0001e6000c101124 */
[-C--:B------:R-:W-:Y:S01]  /*11e20*/  @!P6 IMAD R123, R123, R17.reuse, RZ ;  /* 0x000000117b7be224 */ /* 0x080fe200078e02ff */
[----:B------:R-:W-:Y:S01]  /*11e30*/  ISETP.LT.OR P0, PT, R0, 0xca, !P1 ;  /* 0x000000ca0000780c */ /* 0x000fe20004f01670 */
[----:B------:R-:W-:Y:S02]  /*11e40*/  @!P5 STG.E.U8 desc[UR36][R6.64+0xc1], R121 ;  /* 0x0000c1790600d986 */ /* 0x000fe4000c101124 */
[----:B-1----:R-:W-:Y:S01]  /*11e50*/  @!P2 IMAD R5, R124, R17, RZ ;  /* 0x000000117c05a224 */ /* 0x002fe200078e02ff */
[C---:B------:R-:W-:Y:S01]  /*11e60*/  ISETP.LT.OR P5, PT, R0.reuse, 0xc9, !P3 ;  /* 0x000000c90000780c */ /* 0x040fe20005fa1670 */
[----:B------:R1:W-:Y:S01]  /*11e70*/  @!P4 STG.E.U8 desc[UR36][R8.64+0xc0], R3 ;  /* 0x0000c0030800c986 */ /* 0x0003e2000c101124 */
        /* <DEDUP_REMOVED lines=8> */
[----:B------:R-:W-:Y:S03]  /*11f00*/  @!P0 STG.E.U8 desc[UR36][R6.64+0xc9], R125 ;  /* 0x0000c97d06008986 */ /* 0x000fe6000c101124 */
[-C--:B-1----:R-:W-:Y:S01]  /*11f10*/  @!P6 IMAD R3, R128, R17.reuse, RZ ;  /* 0x000000118003e224 */ /* 0x082fe200078e02ff */
[----:B------:R0:W-:Y:S03]  /*11f20*/  @!P5 STG.E.U8 desc[UR36][R8.64+0xc8], R11 ;  /* 0x0000c80b0800d986 */ /* 0x0001e6000c101124 */
[----:B------:R-:W-:Y:S01]  /*11f30*/  @!P2 IMAD R129, R129, R17, RZ ;  /* 0x000000118181a224 */ /* 0x000fe200078e02ff */
[C---:B------:R-:W-:Y:S01]  /*11f40*/  ISETP.LT.OR P0, PT, R0.reuse, 0xd1, !P3 ;  /* 0x000000d10000780c */ /* 0x040fe20005f01670 */
[----:B------:R-:W-:Y:S01]  /*11f50*/  @!P4 STG.E.U8 desc[UR36][R8.64+0xc9], R127 ;  /* 0x0000c97f0800c986 */ /* 0x000fe2000c101124 */
[----:B------:R-:W-:-:S02]  /*11f60*/  ISETP.LT.OR P5, PT, R0, 0xd2, !P3 ;  /* 0x000000d20000780c */ /* 0x000fc40005fa1670 */
[C---:B------:R-:W-:Y:S01]  /*11f70*/  ISETP.LT.OR P4, PT, R0.reuse, 0xd9, !P1 ;  /* 0x000000d90000780c */ /* 0x040fe20004f81670 */
[----:B------:R1:W-:Y:S01]  /*11f80*/  @!P6 STG.E.U8 desc[UR36][R6.64+0xd0], R3 ;  /* 0x0000d0030600e986 */ /* 0x0003e2000c101124 */
[----:B------:R-:W-:-:S03]  /*11f90*/  ISETP.LT.OR P6, PT, R0, 0xda, !P1 ;  /* 0x000000da0000780c */ /* 0x000fc60004fc1670 */
[----:B------:R-:W-:Y:S01]  /*11fa0*/  @!P2 STG.E.U8 desc[UR36][R6.64+0xd1], R129 ;  /* 0x0000d1810600a986 */ /* 0x000fe2000c101124 */
[----:B------:R-:W-:-:S03]  /*11fb0*/  ISETP.LT.OR P2, PT, R0, 0xd9, !P3 ;  /* 0x000000d90000780c */ /* 0x000fc60005f41670 */
[-C--:B--2---:R-:W-:Y:S02]  /*11fc0*/  @!P0 IMAD R5, R130, R17.reuse, RZ ;  /* 0x0000001182058224 */ /* 0x084fe400078e02ff */
[-C--:B------:R-:W-:Y:S02]  /*11fd0*/  @!P5 IMAD R131, R131, R17.reuse, RZ ;  /* 0x000000118383d224 */ /* 0x080fe400078e02ff */
[-C--:B0-----:R-:W-:Y:S02]  /*11fe0*/  @!P4 IMAD R11, R132, R17.reuse, RZ ;  /* 0x00000011840bc224 */ /* 0x081fe400078e02ff */
[-C--:B------:R-:W-:Y:S01]  /*11ff0*/  @!P6 IMAD R133, R133, R17.reuse, RZ ;  /* 0x000000118585e224 */ /* 0x080fe200078e02ff */
[----:B------:R0:W-:Y:S03]  /*12000*/  @!P0 STG.E.U8 desc[UR36][R8.64+0xd0], R5 ;  /* 0x0000d00508008986 */ /* 0x0001e6000c101124 */
[----:B-1----:R-:W-:Y:S01]  /*12010*/  @!P2 IMAD R3, R134, R17, RZ ;  /* 0x000000118603a224 */ /* 0x002fe200078e02ff */
[----:B------:R-:W-:Y:S01]  /*12020*/  @!P5 STG.E.U8 desc[UR36][R8.64+0xd1], R131 ;  /* 0x0000d1830800d986 */ /* 0x000fe2000c101124 */
[----:B------:R-:W-:-:S02]  /*12030*/  ISETP.LT.OR P0, PT, R0, 0xda, !P3 ;  /* 0x000000da0000780c */ /* 0x000fc40005f01670 */
        /* <DEDUP_REMOVED lines=14> */
[----:B------:R-:W-:Y:S01]  /*12120*/  @!P4 STG.E.U8 desc[UR36][R6.64+0xe1], R137 ;  /* 0x0000e1890600c986 */ /* 0x000fe2000c101124 */
[----:B------:R-:W-:-:S02]  /*12130*/  ISETP.LT.OR P0, PT, R0, 0xe9, !P1 ;  /* 0x000000e90000780c */ /* 0x000fc40004f01670 */
[C---:B------:R-:W-:Y:S01]  /*12140*/  ISETP.LT.OR P4, PT, R0.reuse, 0xea, !P1 ;  /* 0x000000ea0000780c */ /* 0x040fe20004f81670 */
[----:B------:R1:W-:Y:S01]  /*12150*/  @!P6 STG.E.U8 desc[UR36][R8.64+0xe0], R11 ;  /* 0x0000e00b0800e986 */ /* 0x0003e2000c101124 */
[C---:B------:R-:W-:Y:S02]  /*12160*/  ISETP.LT.OR P6, PT, R0.reuse, 0xe9, !P3 ;  /* 0x000000e90000780c */ /* 0x040fe40005fc1670 */
[C---:B------:R-:W-:Y:S01]  /*12170*/  ISETP.LT.OR P5, PT, R0.reuse, 0xea, !P3 ;  /* 0x000000ea0000780c */ /* 0x040fe20005fa1670 */
[----:B------:R-:W-:Y:S01]  /*12180*/  @!P2 STG.E.U8 desc[UR36][R8.64+0xe1], R139 ;  /* 0x0000e18b0800a986 */ /* 0x000fe2000c101124 */
[----:B------:R-:W-:-:S05]  /*12190*/  ISETP.LT.OR P2, PT, R0, 0xf1, !P1 ;  /* 0x000000f10000780c */ /* 0x000fca0004f41670 */
[-C--:B--2---:R-:W-:Y:S02]  /*121a0*/  @!P0 IMAD R3, R140, R17.reuse, RZ ;  /* 0x000000118c038224 */ /* 0x084fe400078e02ff */
[-C--:B------:R-:W-:Y:S02]  /*121b0*/  @!P4 IMAD R141, R141, R17.reuse, RZ ;  /* 0x000000118d8dc224 */ /* 0x080fe400078e02ff */
[-C--:B0-----:R-:W-:Y:S02]  /*121c0*/  @!P6 IMAD R5, R142, R17.reuse, RZ ;  /* 0x000000118e05e224 */ /* 0x081fe400078e02ff */
[-C--:B------:R-:W-:Y:S02]  /*121d0*/  @!P5 IMAD R143, R143, R17.reuse, RZ ;  /* 0x000000118f8fd224 */ /* 0x080fe400078e02ff */
[----:B-1----:R-:W-:Y:S01]  /*121e0*/  @!P2 IMAD R11, R144, R17, RZ ;  /* 0x00000011900ba224 */ /* 0x002fe200078e02ff */
[----:B------:R0:W-:Y:S01]  /*121f0*/  @!P0 STG.E.U8 desc[UR36][R6.64+0xe8], R3 ;  /* 0x0000e80306008986 */ /* 0x0001e2000c101124 */
[----:B------:R-:W-:-:S03]  /*12200*/  ISETP.LT.OR P0, PT, R0, 0xf2, !P1 ;  /* 0x000000f20000780c */ /* 0x000fc60004f01670 */
[----:B------:R-:W-:Y:S01]  /*12210*/  @!P4 STG.E.U8 desc[UR36][R6.64+0xe9], R141 ;  /* 0x0000e98d0600c986 */ /* 0x000fe2000c101124 */
[----:B------:R-:W-:-:S03]  /*12220*/  ISETP.LT.OR P4, PT, R0, 0xf1, !P3 ;  /* 0x000000f10000780c */ /* 0x000fc60005f81670 */
[----:B------:R-:W-:Y:S01]  /*12230*/  @!P6 STG.E.U8 desc[UR36][R8.64+0xe8], R5 ;  /* 0x0000e8050800e986 */ /* 0x000fe2000c101124 */
[----:B------:R-:W-:-:S03]  /*12240*/  ISETP.LT.OR P6, PT, R0, 0xf2, !P3 ;  /* 0x000000f20000780c */ /* 0x000fc60005fc1670 */
[----:B------:R-:W-:Y:S01]  /*12250*/  @!P5 STG.E.U8 desc[UR36][R8.64+0xe9], R143 ;  /* 0x0000e98f0800d986 */ /* 0x000fe2000c101124 */
[----:B------:R-:W-:-:S03]  /*12260*/  ISETP.LT.OR P5, PT, R0, 0xf9, !P3 ;  /* 0x000000f90000780c */ /* 0x000fc60005fa1670 */
[----:B------:R1:W-:Y:S01]  /*12270*/  @!P2 STG.E.U8 desc[UR36][R6.64+0xf0], R11 ;  /* 0x0000f00b0600a986 */ /* 0x0003e2000c101124 */
[C---:B------:R-:W-:Y:S02]  /*12280*/  ISETP.LT.OR P2, PT, R0.reuse, 0xf9, !P1 ;  /* 0x000000f90000780c */ /* 0x040fe40004f41670 */
[C---:B------:R-:W-:Y:S02]  /*12290*/  ISETP.LT.OR P1, PT, R0.reuse, 0xfa, !P1 ;  /* 0x000000fa0000780c */ /* 0x040fe40004f21670 */
[----:B------:R-:W-:Y:S01]  /*122a0*/  ISETP.LT.OR P3, PT, R0, 0xfa, !P3 ;  /* 0x000000fa0000780c */ /* 0x000fe20005f61670 */
[-C--:B------:R-:W-:Y:S02]  /*122b0*/  @!P0 IMAD R145, R145, R17.reuse, RZ ;  /* 0x0000001191918224 */ /* 0x080fe400078e02ff */
[-C--:B0-----:R-:W-:Y:S02]  /*122c0*/  @!P4 IMAD R3, R146, R17.reuse, RZ ;  /* 0x000000119203c224 */ /* 0x081fe400078e02ff */
[----:B------:R-:W-:-:S02]  /*122d0*/  @!P6 IMAD R147, R147, R17, RZ ;  /* 0x000000119393e224 */ /* 0x000fc400078e02ff */
[-C--:B-1----:R-:W-:Y:S02]  /*122e0*/  @!P5 IMAD R11, R150, R17.reuse, RZ ;  /* 0x00000011960bd224 */ /* 0x082fe400078e02ff */
[-C--:B------:R-:W-:Y:S02]  /*122f0*/  @!P2 IMAD R5, R148, R17.reuse, RZ ;  /* 0x000000119405a224 */ /* 0x080fe400078e02ff */
[-C--:B------:R-:W-:Y:S02]  /*12300*/  @!P1 IMAD R149, R149, R17.reuse, RZ ;  /* 0x0000001195959224 */ /* 0x080fe400078e02ff */
[----:B------:R-:W-:Y:S01]  /*12310*/  @!P3 IMAD R151, R151, R17, RZ ;  /* 0x000000119797b224 */ /* 0x000fe200078e02ff */
[----:B------:R0:W-:Y:S04]  /*12320*/  @!P0 STG.E.U8 desc[UR36][R6.64+0xf1], R145 ;  /* 0x0000f19106008986 */ /* 0x0001e8000c101124 */
[----:B------:R0:W-:Y:S04]  /*12330*/  @!P4 STG.E.U8 desc[UR36][R8.64+0xf0], R3 ;  /* 0x0000f0030800c986 */ /* 0x0001e8000c101124 */
[----:B------:R0:W-:Y:S04]  /*12340*/  @!P6 STG.E.U8 desc[UR36][R8.64+0xf1], R147 ;  /* 0x0000f1930800e986 */ /* 0x0001e8000c101124 */
[----:B------:R0:W-:Y:S04]  /*12350*/  @!P2 STG.E.U8 desc[UR36][R6.64+0xf8], R5 ;  /* 0x0000f8050600a986 */ /* 0x0001e8000c101124 */
[----:B------:R0:W-:Y:S04]  /*12360*/  @!P1 STG.E.U8 desc[UR36][R6.64+0xf9], R149 ;  /* 0x0000f99506009986 */ /* 0x0001e8000c101124 */
[----:B------:R0:W-:Y:S04]  /*12370*/  @!P5 STG.E.U8 desc[UR36][R8.64+0xf8], R11 ;  /* 0x0000f80b0800d986 */ /* 0x0001e8000c101124 */
[----:B------:R0:W-:Y:S02]  /*12380*/  @!P3 STG.E.U8 desc[UR36][R8.64+0xf9], R151 ;  /* 0x0000f9970800b986 */ /* 0x0001e4000c101124 */
.L_x_542:
[----:B------:R-:W-:Y:S05]  /*12390*/  BSYNC B0 ;  /* 0x0000000000007941 */ /* 0x000fea0003800000 */
.L_x_28:
[----:B0-----:R-:W2:Y:S04]  /*123a0*/  LDL.LU R3, [R1+0x200] ;  /* 0x0002000001037983 */ /* 0x001ea80000300800 */
[----:B------:R-:W2:Y:S01]  /*123b0*/  LDL.LU R2, [R1+0x204] ;  /* 0x0002040001027983 */ /* 0x000ea20000300800 */
[----:B------:R-:W-:Y:S01]  /*123c0*/  ULDC UR4, c[0x0][0xc] ;  /* 0x0000030000047ab9 */ /* 0x000fe20000000800 */
[----:B------:R-:W-:Y:S01]  /*123d0*/  ULDC UR5, c[0x0][0x10] ;  /* 0x0000040000057ab9 */ /* 0x000fe20000000800 */
[----:B------:R-:W2:Y:S01]  /*123e0*/  LDC R5, c[0x0][0x14] ;  /* 0x00000500ff057b82 */ /* 0x000ea20000000800 */
[----:B------:R-:W-:Y:S01]  /*123f0*/  UIMAD.WIDE.U32 UR4, UR4, UR5, URZ ;  /* 0x00000005040472a5 */ /* 0x000fe2000f8e003f */
[----:B------:R-:W-:Y:S01]  /*12400*/  PRMT R0, RZ, 0x7610, R0 ;  /* 0x00007610ff007816 */ /* 0x000fe20000000000 */
[----:B------:R-:W-:Y:S01]  /*12410*/  UMOV UR42, 0xffffffff ;  /* 0xffffffff002a7882 */ /* 0x000fe20000000000 */
[----:B------:R-:W-:-:S03]  /*12420*/  UMOV UR43, 0xffffffff ;  /* 0xffffffff002b7882 */ /* 0x000fc60000000000 */
[----:B--2---:R-:W-:-:S04]  /*12430*/  IMAD.WIDE.U32 R2, R5, UR4, R2 ;  /* 0x0000000405027c25 */ /* 0x004fc8000f8e0002 */
[----:B------:R-:W-:Y:S01]  /*12440*/  IMAD R5, R5, UR5, RZ ;  /* 0x0000000505057c24 */ /* 0x000fe2000f8e02ff */
[----:B------:R-:W-:Y:S01]  /*12450*/  ULDC.64 UR4, c[0x0][0x650] ;  /* 0x0001940000047ab9 */ /* 0x000fe20000000a00 */
[----:B-1-3--:R-:W-:Y:S01]  /*12460*/  IMAD.MOV.U32 R6, RZ, RZ, R2 ;  /* 0x000000ffff067224 */ /* 0x00afe200078e0002 */
[----:B------:R-:W-:Y:S02]  /*12470*/  ISETP.GE.U32.AND P0, PT, R2, UR4, PT ;  /* 0x0000000402007c0c */ /* 0x000fe4000bf06070 */
[----:B------:R-:W-:-:S04]  /*12480*/  IADD3 R4, R3, R5, RZ ;  /* 0x0000000503047210 */ /* 0x000fc80007ffe0ff */
[----:B------:R-:W-:Y:S01]  /*12490*/  ISETP.GE.U32.AND.EX P0, PT, R4, UR5, PT, P0 ;  /* 0x0000000504007c0c */ /* 0x000fe2000bf06100 */
[----:B------:R0:W-:Y:S04]  /*124a0*/  STL [R1+0x200], R4 ;  /* 0x0002000401007387 */ /* 0x0001e80000100800 */
[----:B------:R0:W-:Y:S08]  /*124b0*/  STL [R1+0x204], R6 ;  /* 0x0002040601007387 */ /* 0x0001f00000100800 */
[----:B------:R-:W-:Y:S05]  /*124c0*/  @P0 BRA `(.L_x_543) ;  /* 0x0000000400880947 */ /* 0x000fea0003800000 */
[----:B------:R-:W1:Y:S01]  /*124d0*/  S2UR UR6, SR_CTAID.X ;  /* 0x00000000000679c3 */ /* 0x000e620000002500 */
[----:B------:R-:W-:Y:S01]  /*124e0*/  ULDC.64 UR12, c[0x0][0x628] ;  /* 0x00018a00000c7ab9 */ /* 0x000fe20000000a00 */
[----:B------:R-:W-:Y:S01]  /*124f0*/  ULDC UR4, c[0x0][0x150] ;  /* 0x0000540000047ab9 */ /* 0x000fe20000000800 */
[----:B------:R-:W-:Y:S01]  /*12500*/  ISETP.NE.U32.AND P0, PT, RZ, UR12, PT ;  /* 0x0000000cff007c0c */ /* 0x000fe2000bf05070 */
[----:B------:R-:W-:Y:S01]  /*12510*/  ULDC UR15, c[0x0][0x630] ;  /* 0x00018c00000f7ab9 */ /* 0x000fe20000000800 */
[----:B------:R-:W-:Y:S01]  /*12520*/  R2UR UR16, R6 ;  /* 0x00000000061072ca */ /* 0x000fe200000e0000 */
[----:B------:R-:W-:Y:S01]  /*12530*/  ULDC UR19, c[0x0][0x154] ;  /* 0x0000550000137ab9 */ /* 0x000fe20000000800 */
[----:B------:R-:W-:Y:S01]  /*12540*/  ISETP.NE.AND.EX P0, PT, RZ, UR13, PT, P0 ;  /* 0x0000000dff007c0c */ /* 0x000fe2000bf05300 */
[----:B------:R-:W2:Y:S01]  /*12550*/  S2UR UR18, SR_CTAID.Y ;  /* 0x00000000001279c3 */ /* 0x000ea20000002600 */
[----:B------:R-:W-:Y:S02]  /*12560*/  R2UR UR17, R4 ;  /* 0x00000000041172ca */ /* 0x000fe400000e0000 */
[----:B------:R-:W-:-:S02]  /*12570*/  R2UR UR10, R6 ;  /* 0x00000000060a72ca */ /* 0x000fc400000e0000 */
[----:B------:R-:W-:Y:S02]  /*12580*/  R2UR UR11, R4 ;  /* 0x00000000040b72ca */ /* 0x000fe400000e0000 */
[----:B-1----:R-:W-:-:S05]  /*12590*/  I2FP.F32.U32 R0, UR6 ;  /* 0x0000000600007c45 */ /* 0x002fca0008201000 */
[----:B------:R-:W-:-:S04]  /*125a0*/  FMUL R0, R0, UR4 ;  /* 0x0000000400007c20 */ /* 0x000fc80008400000 */
[----:B------:R1:W3:Y:S01]  /*125b0*/  F2I.U32.TRUNC.NTZ R2, R0 ;  /* 0x0000000000027305 */ /* 0x0002e2000020f000 */
[----:B--2---:R-:W-:Y:S05]  /*125c0*/  @!P0 BRA `(.L_x_544) ;  /* 0x0000000000308947 */ /* 0x004fea0003800000 */
        /* <DEDUP_REMOVED lines=12> */
.L_x_544:
[----:B------:R-:W-:Y:S01]  /*12690*/  USHF.R.U64 UR43, UR10, UR15, UR11 ;  /* 0x0000000f0a2b7299 */ /* 0x000fe2000800120b */
[----:B-1----:R-:W-:Y:S01]  /*126a0*/  I2FP.F32.U32 R0, UR18 ;  /* 0x0000001200007c45 */ /* 0x002fe20008201000 */
[----:B------:R-:W-:Y:S02]  /*126b0*/  USHF.R.U32.HI UR4, URZ, UR15, UR11 ;  /* 0x0000000f3f047299 */ /* 0x000fe4000801160b */
[----:B------:R-:W-:Y:S02]  /*126c0*/  UIADD3 UR10, UP0, URZ, -UR43, URZ ;  /* 0x8000002b3f0a7290 */ /* 0x000fe4000ff1e03f */
[----:B------:R-:W-:Y:S01]  /*126d0*/  FMUL R0, R0, UR19 ;  /* 0x0000001300007c20 */ /* 0x000fe20008400000 */
[----:B------:R-:W-:Y:S01]  /*126e0*/  ULDC.64 UR12, c[0x0][0x620] ;  /* 0x00018800000c7ab9 */ /* 0x000fe20000000a00 */
[----:B------:R-:W-:Y:S01]  /*126f0*/  UIADD3.X UR4, URZ, ~UR4, URZ, UP0, !UPT ;  /* 0x800000043f047290 */ /* 0x000fe200087fe43f */
[----:B------:R-:W-:Y:S01]  /*12700*/  UMOV UR8, UR16 ;  /* 0x0000001000087c82 */ /* 0x000fe20008000000 */
[----:B------:R-:W-:-:S02]  /*12710*/  UMOV UR9, UR17 ;  /* 0x0000001100097c82 */ /* 0x000fc40008000000 */
[----:B------:R-:W-:Y:S01]  /*12720*/  UIMAD UR4, UR4, UR12, URZ ;  /* 0x0000000c040472a4 */ /* 0x000fe2000f8e023f */
[----:B------:R-:W1:Y:S01]  /*12730*/  F2I.U32.TRUNC.NTZ R0, R0 ;  /* 0x0000000000007305 */ /* 0x000e62000020f000 */
[----:B------:R-:W-:Y:S01]  /*12740*/  UIMAD.WIDE.U32 UR8, UR10, UR12, UR8 ;  /* 0x0000000c0a0872a5 */ /* 0x000fe2000f8e0008 */
[----:B---3--:R-:W-:Y:S01]  /*12750*/  R2UR UR12, R2 ;  /* 0x00000000020c72ca */ /* 0x008fe200000e0000 */
[----:B------:R-:W-:Y:S01]  /*12760*/  UIMAD UR10, UR10, UR13, UR4 ;  /* 0x0000000d0a0a72a4 */ /* 0x000fe2000f8e0204 */
[----:B------:R-:W-:Y:S01]  /*12770*/  ULDC UR11, c[0x0][0x618] ;  /* 0x00018600000b7ab9 */ /* 0x000fe20000000800 */
[----:B------:R-:W-:Y:S02]  /*12780*/  ULDC UR21, c[0x0][0x658] ;  /* 0x0001960000157ab9 */ /* 0x000fe40000000800 */
[----:B------:R-:W-:Y:S01]  /*12790*/  UIADD3 UR9, UR9, UR10, URZ ;  /* 0x0000000a09097290 */ /* 0x000fe2000fffe03f */
[----:B------:R-:W-:Y:S01]  /*127a0*/  UMOV UR15, 0xffffffff ;  /* 0xffffffff000f7882 */ /* 0x000fe20000000000 */
[----:B------:R-:W-:Y:S01]  /*127b0*/  ULDC.64 UR4, c[0x0][0x640] ;  /* 0x0001900000047ab9 */ /* 0x000fe20000000a00 */
[----:B------:R-:W-:Y:S01]  /*127c0*/  USHF.L.U32 UR15, UR15, UR21, URZ ;  /* 0x000000150f0f7299 */ /* 0x000fe2000800063f */
[----:B------:R-:W-:Y:S01]  /*127d0*/  ISETP.NE.U32.AND P0, PT, RZ, UR4, PT ;  /* 0x00000004ff007c0c */ /* 0x000fe2000bf05070 */
[----:B------:R-:W-:-:S02]  /*127e0*/  USHF.R.U64 UR16, UR8, UR11, UR9 ;  /* 0x0000000b08107299 */ /* 0x000fc40008001209 */
[----:B------:R-:W-:Y:S01]  /*127f0*/  USHF.R.U32.HI UR8, URZ, UR11, UR9 ;  /* 0x0000000b3f087299 */ /* 0x000fe20008011609 */
[----:B-1----:R-:W-:Y:S01]  /*12800*/  R2UR UR14, R0 ;  /* 0x00000000000e72ca */ /* 0x002fe200000e0000 */
[----:B------:R-:W-:Y:S01]  /*12810*/  ULDC UR17, c[0x0][0x608] ;  /* 0x0001820000117ab9 */ /* 0x000fe20000000800 */
[----:B------:R-:W-:Y:S01]  /*12820*/  ULOP3.LUT UR41, URZ, UR15, URZ, 0x33, !UPT ;  /* 0x0000000f3f297292 */ /* 0x000fe2000f8e333f */
[----:B------:R-:W-:Y:S01]  /*12830*/  ISETP.NE.AND.EX P0, PT, RZ, UR5, PT, P0 ;  /* 0x00000005ff007c0c */ /* 0x000fe2000bf05300 */
[----:B------:R-:W-:Y:S02]  /*12840*/  USHF.R.U64 UR15, UR16, UR17, UR8 ;  /* 0x00000011100f7299 */ /* 0x000fe40008001208 */
[----:B------:R-:W-:Y:S02]  /*12850*/  USHF.R.U32.HI UR8, URZ, UR17, UR8 ;  /* 0x000000113f087299 */ /* 0x000fe40008011608 */
[----:B------:R-:W-:Y:S02]  /*12860*/  UIADD3 UR12, -UR12, URZ, URZ ;  /* 0x0000003f0c0c7290 */ /* 0x000fe4000fffe13f */
[----:B------:R-:W-:Y:S01]  /*12870*/  USHF.R.U64 UR17, UR15, UR21, UR8 ;  /* 0x000000150f117299 */ /* 0x000fe20008001208 */
[----:B------:R-:W-:Y:S01]  /*12880*/  UMOV UR19, 0x1 ;  /* 0x0000000100137882 */ /* 0x000fe20000000000 */
[----:B------:R-:W-:Y:S01]  /*12890*/  ULDC UR13, c[0x0][0x144] ;  /* 0x00005100000d7ab9 */ /* 0x000fe20000000800 */
[----:B------:R-:W-:Y:S01]  /*128a0*/  ULDC UR7, c[0x0][0x600] ;  /* 0x0001800000077ab9 */ /* 0x000fe20000000800 */
[----:B------:R-:W-:-:S02]  /*128b0*/  USHF.L.U32 UR24, UR19, UR21, URZ ;  /* 0x0000001513187299 */ /* 0x000fc4000800063f */
[----:B------:R-:W-:Y:S02]  /*128c0*/  USHF.R.U32.HI UR8, URZ, UR21, UR8 ;  /* 0x000000153f087299 */ /* 0x000fe40008011608 */
[----:B------:R-:W-:Y:S02]  /*128d0*/  UIMAD UR21, UR13, UR12, UR6 ;  /* 0x0000000c0d1572a4 */ /* 0x000fe4000f8e0206 */
[----:B------:R-:W-:Y:S02]  /*128e0*/  UIADD3 UR20, UR7, -0x1, URZ ;  /* 0xffffffff07147890 */ /* 0x000fe4000fffe03f */
[----:B------:R-:W-:Y:S01]  /*128f0*/  UIADD3 UR19, -UR14, URZ, URZ ;  /* 0x0000003f0e137290 */ /* 0x000fe2000fffe13f */
        /* <DEDUP_REMOVED lines=17> */
.L_x_545:
[----:B------:R-:W-:Y:S01]  /*12a10*/  UISETP.NE.AND UP0, UPT, UR46, URZ, UPT ;  /* 0x0000003f2e00728c */ /* 0x000fe2000bf05270 */
[----:B------:R-:W-:Y:S01]  /*12a20*/  IMAD.MOV.U32 R0, RZ, RZ, 0x1 ;  /* 0x00000001ff007424 */ /* 0x000fe200078e00ff */
[----:B------:R-:W-:Y:S02]  /*12a30*/  USHF.R.U64 UR4, UR6, UR22, UR8 ;  /* 0x0000001606047299 */ /* 0x000fe40008001208 */
[----:B------:R-:W-:Y:S02]  /*12a40*/  ULOP3.LUT UR41, UR15, UR41, URZ, 0xc0, !UPT ;  /* 0x000000290f297292 */ /* 0x000fe4000f8ec03f */
[----:B------:R-:W-:Y:S02]  /*12a50*/  UIADD3 UR5, -UR4, URZ, URZ ;  /* 0x0000003f04057290 */ /* 0x000fe4000fffe13f */
[----:B------:R-:W-:Y:S02]  /*12a60*/  UIMAD UR41, UR24, UR4, UR41 ;  /* 0x00000004182972a4 */ /* 0x000fe4000f8e0229 */
[----:B------:R-:W-:-:S02]  /*12a70*/  ULOP3.LUT UR16, UR16, UR20, URZ, 0xc0, !UPT ;  /* 0x0000001410107292 */ /* 0x000fc4000f8ec03f */
[----:B------:R-:W-:Y:S02]  /*12a80*/  @UP0 UIMAD UR21, UR25, UR19, UR18 ;  /* 0x00000013191502a4 */ /* 0x000fe4000f8e0212 */
[----:B------:R-:W-:-:S03]  /*12a90*/  UIMAD UR4, UR5, UR23, UR17 ;  /* 0x00000017050472a4 */ /* 0x000fc6000f8e0211 */
[----:B------:R-:W-:Y:S01]  /*12aa0*/  ULDC UR5, c[0x0][0x610] ;  /* 0x0001840000057ab9 */ /* 0x000fe20000000800 */
[----:B------:R-:W-:Y:S02]  /*12ab0*/  UIMAD UR4, UR4, UR7, UR16 ;  /* 0x00000007040472a4 */ /* 0x000fe4000f8e0210 */
[----:B------:R-:W-:-:S04]  /*12ac0*/  UIMAD UR41, UR41, UR5, UR21 ;  /* 0x00000005292972a4 */ /* 0x000fc8000f8e0215 */
[----:B------:R-:W-:Y:S02]  /*12ad0*/  USEL UR42, UR4, UR41, !UP0 ;  /* 0x00000029042a7287 */ /* 0x000fe4000c000000 */
[----:B------:R-:W-:-:S12]  /*12ae0*/  USEL UR41, UR41, UR4, !UP0 ;  /* 0x0000000429297287 */ /* 0x000fd8000c000000 */
.L_x_543:
[----:B------:R-:W-:-:S13]  /*12af0*/  LOP3.LUT P0, RZ, R0, 0xff, RZ, 0xc0, !PT ;  /* 0x000000ff00ff7812 */ /* 0x000fda000780c0ff */
[----:B------:R-:W-:Y:S05]  /*12b00*/  @P0 BRA `(.L_x_546) ;  /* 0xfffffee400980947 */ /* 0x000fea000383ffff */
[----:B------:R-:W-:Y:S05]  /*12b10*/  EXIT ;  /* 0x000000000000794d */ /* 0x000fea0003800000 */
.L_x_3:
[----:B------:R-:W2:Y:S01]  /*12b20*/  LDL R5, [R1+0x204] ;  /* 0x0002040001057983 */ /* 0x000ea20000100800 */
[----:B------:R-:W-:-:S03]  /*12b30*/  ULDC.64 UR8, c[0x0][0x650] ;  /* 0x0001940000087ab9 */ /* 0x000fc60000000a00 */
[----:B------:R-:W3:Y:S01]  /*12b40*/  LDL R4, [R1+0x200] ;  /* 0x0002000001047983 */ /* 0x000ee20000100800 */
[----:B------:R-:W-:Y:S01]  /*12b50*/  PRMT R0, RZ, 0x7610, R0 ;  /* 0x00007610ff007816 */ /* 0x000fe20000000000 */
[----:B------:R-:W-:Y:S01]  /*12b60*/  IMAD.MOV.U32 R3, RZ, RZ, -0x1 ;  /* 0xffffffffff037424 */ /* 0x000fe200078e00ff */
[----:B------:R-:W-:Y:S01]  /*12b70*/  MOV R2, 0xffffffff ;  /* 0xffffffff00027802 */ /* 0x000fe20000000f00 */
[----:B------:R-:W-:Y:S01]  /*12b80*/  IMAD.MOV.U32 R9, RZ, RZ, -0x1 ;  /* 0xffffffffff097424 */ /* 0x000fe200078e00ff */
[----:B--2---:R-:W-:-:S04]  /*12b90*/  ISETP.GE.U32.AND P0, PT, R5, UR8, PT ;  /* 0x0000000805007c0c */ /* 0x004fc8000bf06070 */
[----:B---3--:R-:W-:-:S13]  /*12ba0*/  ISETP.GE.U32.AND.EX P0, PT, R4, UR9, PT, P0 ;  /* 0x0000000904007c0c */ /* 0x008fda000bf06100 */
[----:B------:R-:W-:Y:S05]  /*12bb0*/  @P0 BRA `(.L_x_547) ;  /* 0x00000004008c0947 */ /* 0x000fea0003800000 */
[----:B------:R-:W-:Y:S01]  /*12bc0*/  I2FP.F32.U32 R0, UR4 ;  /* 0x0000000400007c45 */ /* 0x000fe20008201000 */
[----:B0-----:R-:W-:Y:S01]  /*12bd0*/  ULDC.64 UR16, c[0x0][0x628] ;  /* 0x00018a0000107ab9 */ /* 0x001fe20000000a00 */
        /* <DEDUP_REMOVED lines=24> */
.L_x_548:
        /* <DEDUP_REMOVED lines=24> */
[----:B------:R-:W-:Y:S01]  /*12ee0*/  UMOV UR19, 0x1 ;  /* 0x0000000100137882 */ /* 0x000fe20000000000 */
[----:B------:R-:W-:Y:S01]  /*12ef0*/  ULDC UR20, c[0x0][0x608] ;  /* 0x0001820000147ab9 */ /* 0x000fe20000000800 */
[----:B------:R-:W-:Y:S01]  /*12f00*/  USHF.L.U32 UR26, UR19, UR23, URZ ;  /* 0x00000017131a7299 */ /* 0x000fe2000800063f */
[----:B------:R-:W-:Y:S01]  /*12f10*/  ISETP.NE.AND.EX P0, PT, RZ, UR9, PT, P0 ;  /* 0x00000009ff007c0c */ /* 0x000fe2000bf05300 */
[----:B------:R-:W-:Y:S02]  /*12f20*/  USHF.R.U64 UR19, UR18, UR20, UR11 ;  /* 0x0000001412137299 */ /* 0x000fe4000800120b */
[----:B------:R-:W-:Y:S02]  /*12f30*/  USHF.R.U32.HI UR11, URZ, UR20, UR11 ;  /* 0x000000143f0b7299 */ /* 0x000fe4000801160b */
[----:B------:R-:W-:-:S02]  /*12f40*/  UIADD3 UR15, -UR15, URZ, URZ ;  /* 0x0000003f0f0f7290 */ /* 0x000fc4000fffe13f */
[----:B------:R-:W-:Y:S01]  /*12f50*/  USHF.R.U64 UR20, UR19, UR23, UR11 ;  /* 0x0000001713147299 */ /* 0x000fe2000800120b */
[----:B------:R-:W-:Y:S01]  /*12f60*/  ULDC UR16, c[0x0][0x144] ;  /* 0x0000510000107ab9 */ /* 0x000fe20000000800 */
[----:B------:R-:W-:Y:S01]  /*12f70*/  ULDC UR6, c[0x0][0x600] ;  /* 0x0001800000067ab9 */ /* 0x000fe20000000800 */
[----:B------:R-:W-:Y:S02]  /*12f80*/  USHF.R.U32.HI UR11, URZ, UR23, UR11 ;  /* 0x000000173f0b7299 */ /* 0x000fe4000801160b */
[----:B------:R-:W-:Y:S02]  /*12f90*/  UIMAD UR23, UR16, UR15, UR4 ;  /* 0x0000000f101772a4 */ /* 0x000fe4000f8e0204 */
[----:B------:R-:W-:Y:S02]  /*12fa0*/  UIADD3 UR22, UR6, -0x1, URZ ;  /* 0xffffffff06167890 */ /* 0x000fe4000fffe03f */
[----:B------:R-:W-:Y:S02]  /*12fb0*/  ULOP3.LUT UR27, URZ, UR13, URZ, 0x33, !UPT ;  /* 0x0000000d3f1b7292 */ /* 0x000fe4000f8e333f */
        /* <DEDUP_REMOVED lines=18> */
.L_x_549:
[----:B------:R-:W-:Y:S01]  /*130e0*/  UISETP.NE.AND UP0, UPT, UR46, URZ, UPT ;  /* 0x0000003f2e00728c */ /* 0x000fe2000bf05270 */
[----:B------:R-:W-:Y:S01]  /*130f0*/  IMAD.MOV.U32 R0, RZ, RZ, 0x1 ;  /* 0x00000001ff007424 */ /* 0x000fe200078e00ff */
[----:B------:R-:W-:Y:S01]  /*13100*/  USHF.R.U64 UR8, UR4, UR24, UR11 ;  /* 0x0000001804087299 */ /* 0x000fe2000800120b */
[----:B------:R-:W-:Y:S01]  /*13110*/  IMAD.U32 R9, RZ, RZ, UR5 ;  /* 0x00000005ff097e24 */ /* 0x000fe2000f8e00ff */
[----:B------:R-:W-:Y:S02]  /*13120*/  ULOP3.LUT UR4, UR19, UR27, URZ, 0xc0, !UPT ;  /* 0x0000001b13047292 */ /* 0x000fe4000f8ec03f */
[----:B------:R-:W-:Y:S02]  /*13130*/  ULOP3.LUT UR18, UR18, UR22, URZ, 0xc0, !UPT ;  /* 0x0000001612127292 */ /* 0x000fe4000f8ec03f */
[----:B------:R-:W-:-:S03]  /*13140*/  UIMAD UR4, UR26, UR8, UR4 ;  /* 0x000000081a0472a4 */ /* 0x000fc6000f8e0204 */
[----:B------:R-:W-:Y:S02]  /*13150*/  @UP0 UIMAD UR23, UR28, UR21, UR7 ;  /* 0x000000151c1702a4 */ /* 0x000fe4000f8e0207 */
[----:B------:R-:W-:-:S03]  /*13160*/  UIADD3 UR7, -UR8, URZ, URZ ;  /* 0x0000003f08077290 */ /* 0x000fc6000fffe13f */
[----:B------:R-:W-:Y:S01]  /*13170*/  ULDC UR8, c[0x0][0x610] ;  /* 0x0001840000087ab9 */ /* 0x000fe20000000800 */
[----:B------:R-:W-:Y:S02]  /*13180*/  UIMAD UR7, UR7, UR25, UR20 ;  /* 0x00000019070772a4 */ /* 0x000fe4000f8e0214 */
[----:B------:R-:W-:Y:S02]  /*13190*/  UIMAD UR4, UR4, UR8, UR23 ;  /* 0x00000008040472a4 */ /* 0x000fe4000f8e0217 */
[----:B------:R-:W-:-:S04]  /*131a0*/  UIMAD UR7, UR7, UR6, UR18 ;  /* 0x00000006070772a4 */ /* 0x000fc8000f8e0212 */
[----:B------:R-:W-:Y:S02]  /*131b0*/  USEL UR6, UR7, UR4, !UP0 ;  /* 0x0000000407067287 */ /* 0x000fe4000c000000 */
[----:B------:R-:W-:-:S04]  /*131c0*/  USEL UR4, UR4, UR7, !UP0 ;  /* 0x0000000704047287 */ /* 0x000fc8000c000000 */
[----:B------:R-:W-:Y:S02]  /*131d0*/  MOV R2, UR6 ;  /* 0x0000000600027c02 */ /* 0x000fe40008000f00 */
[----:B------:R-:W-:-:S07]  /*131e0*/  IMAD.U32 R3, RZ, RZ, UR4 ;  /* 0x00000004ff037e24 */ /* 0x000fce000f8e00ff */
.L_x_547:
[----:B------:R-:W-:-:S08]  /*131f0*/  NOP ;  /* 0x0000000000007918 */ /* 0x000fd00000000000 */
[----:B0-----:R-:W0:-:S00]  /*13200*/  USETMAXREG.DEALLOC.CTAPOOL 0x18 ;  /* 0x00000018000079c8 */ /* 0x001e0000080e0500 */
[----:B------:R-:W-:-:S13]  /*13210*/  ISETP.NE.AND P0, PT, RZ, UR10, PT ;  /* 0x0000000aff007c0c */ /* 0x000fda000bf05270 */
[----:B------:R-:W-:Y:S05]  /*13220*/  @P0 EXIT ;  /* 0x000000000000094d */ /* 0x000fea0003800000 */
[----:B0-----:R-:W-:Y:S01]  /*13230*/  LOP3.LUT P0, RZ, R0, 0xff, RZ, 0xc0, !PT ;  /* 0x000000ff00ff7812 */ /* 0x001fe2000780c0ff */
[----:B------:R-:W-:Y:S02]  /*13240*/  IMAD.MOV.U32 R0, RZ, RZ, 0x1 ;  /* 0x00000001ff007424 */ /* 0x000fe400078e00ff */
[----:B------:R-:W-:-:S10]  /*13250*/  IMAD.MOV.U32 R6, RZ, RZ, RZ ;  /* 0x000000ffff067224 */ /* 0x000fd400078e00ff */
[----:B------:R-:W-:Y:S05]  /*13260*/  @!P0 BRA `(.L_x_550) ;  /* 0x0000000c00648947 */ /* 0x000fea0003800000 */
[----:B------:R-:W0:Y:S01]  /*13270*/  S2R R4, SR_TID.X ;  /* 0x0000000000047919 */ /* 0x000e220000002100 */
[----:B------:R-:W-:Y:S01]  /*13280*/  ULDC UR4, c[0x0][0x28c] ;  /* 0x0000a30000047ab9 */ /* 0x000fe20000000800 */
[----:B------:R-:W-:Y:S01]  /*13290*/  ULDC UR6, c[0x0][0x658] ;  /* 0x0001960000067ab9 */ /* 0x000fe20000000800 */
[----:B------:R-:W-:Y:S01]  /*132a0*/  UIADD3 UR10, UR4, 0x3f, URZ ;  /* 0x0000003f040a7890 */ /* 0x000fe2000fffe03f */
[----:B------:R-:W-:Y:S01]  /*132b0*/  BSSY B0, `(.L_x_550) ;  /* 0x00000d4000007945 */ /* 0x000fe20003800000 */
[----:B------:R-:W-:Y:S01]  /*132c0*/  UMOV UR7, 0xffffffff ;  /* 0xffffffff00077882 */ /* 0x000fe20000000000 */
[----:B------:R-:W-:Y:S01]  /*132d0*/  ULDC UR5, c[0x0][0x600] ;  /* 0x0001800000057ab9 */ /* 0x000fe20000000800 */
[----:B------:R-:W-:Y:S01]  /*132e0*/  UMOV UR9, 0x1 ;  /* 0x0000000100097882 */ /* 0x000fe20000000000 */
[----:B------:R-:W-:Y:S01]  /*132f0*/  USHF.L.U32 UR7, UR7, UR6, URZ ;  /* 0x0000000607077299 */ /* 0x000fe2000800063f */
[----:B------:R-:W-:Y:S01]  /*13300*/  MOV R8, 0x1 ;  /* 0x0000000100087802 */ /* 0x000fe20000000f00 */
[----:B------:R-:W-:Y:S01]  /*13310*/  UIADD3 UR4, UR5, -0x1, URZ ;  /* 0xffffffff05047890 */ /* 0x000fe2000fffe03f */
[----:B------:R-:W-:Y:S01]  /*13320*/  IMAD.MOV.U32 R0, RZ, RZ, 0x1 ;  /* 0x00000001ff007424 */ /* 0x000fe200078e00ff */
[----:B------:R-:W-:Y:S01]  /*13330*/  USHF.R.S32.HI UR11, URZ, 0x1f, UR10 ;  /* 0x0000001f3f0b7899 */ /* 0x000fe2000801140a */
[----:B------:R-:W-:Y:S01]  /*13340*/  IMAD.MOV.U32 R6, RZ, RZ, RZ ;  /* 0x000000ffff067224 */ /* 0x000fe200078e00ff */
[----:B------:R-:W-:Y:S01]  /*13350*/  ULDC UR8, c[0x0][0xc] ;  /* 0x0000030000087ab9 */ /* 0x000fe20000000800 */
[----:B------:R-:W-:-:S02]  /*13360*/  USHF.L.U32 UR5, UR9, UR6, URZ ;  /* 0x0000000609057299 */ /* 0x000fc4000800063f */
[----:B------:R-:W-:Y:S01]  /*13370*/  ULEA.HI UR11, UR11, UR10, URZ, 0x6 ;  /* 0x0000000a0b0b7291 */ /* 0x000fe2000f8f303f */
[----:B------:R-:W-:Y:S01]  /*13380*/  ULDC UR9, c[0x0][0x10] ;  /* 0x0000040000097ab9 */ /* 0x000fe20000000800 */
[----:B------:R-:W-:Y:S02]  /*13390*/  ULOP3.LUT UR6, URZ, UR7, URZ, 0x33, !UPT ;  /* 0x000000073f067292 */ /* 0x000fe4000f8e333f */
[----:B------:R-:W-:Y:S01]  /*133a0*/  UIMAD.WIDE.U32 UR8, UR8, UR9, URZ ;  /* 0x00000009080872a5 */ /* 0x000fe2000f8e003f */
[----:B------:R-:W-:Y:S01]  /*133b0*/  ULDC UR7, c[0x0][0x14] ;  /* 0x0000050000077ab9 */ /* 0x000fe20000000800 */
[----:B------:R-:W-:Y:S02]  /*133c0*/  USHF.R.S32.HI UR18, URZ, 0x6, UR11 ;  /* 0x000000063f127899 */ /* 0x000fe4000801140b */
[----:B------:R-:W-:Y:S02]  /*133d0*/  UIMAD.WIDE.U32 UR20, UR8, UR7, URZ ;  /* 0x00000007081472a5 */ /* 0x000fe4000f8e003f */
[----:B------:R-:W-:-:S02]  /*133e0*/  UIMAD UR13, UR9, UR7, URZ ;  /* 0x00000007090d72a4 */ /* 0x000fc4000f8e023f */
[----:B------:R-:W-:Y:S01]  /*133f0*/  ULOP3.LUT UR24, UR40, 0x2, URZ, 0xfc, !UPT ;  /* 0x0000000228187892 */ /* 0x000fe2000f8efc3f */
[C---:B0-----:R-:W-:Y:S01]  /*13400*/  LOP3.LUT P2, RZ, R4.reuse, 0x7f, RZ, 0xc0, !PT ;  /* 0x0000007f04ff7812 */ /* 0x041fe2000784c0ff */
[----:B------:R-:W-:Y:S01]  /*13410*/  UIADD3 UR13, UR21, UR13, URZ ;  /* 0x0000000d150d7290 */ /* 0x000fe2000fffe03f */
[----:B------:R-:W-:Y:S01]  /*13420*/  LOP3.LUT P0, RZ, R4, 0x1f, RZ, 0xc0, !PT ;  /* 0x0000001f04ff7812 */ /* 0x000fe2000780c0ff */
[----:B------:R-:W-:Y:S01]  /*13430*/  UIADD3 UR25, UR18, 0x1, URZ ;  /* 0x0000000112197890 */ /* 0x000fe2000fffe03f */
[----:B------:R-:W-:Y:S02]  /*13440*/  ULDC.64 UR22, c[0x0][0x198] ;  /* 0x0000660000167ab9 */ /* 0x000fe40000000a00 */
[----:B------:R-:W-:-:S13]  /*13450*/  PLOP3.LUT P0, PT, P0, P2, PT, 0x8a, 0x0 ;  /* 0x000000000000781c */ /* 0x000fda0000705172 */
.L_x_562:
[----:B------:R-:W-:-:S03]  /*13460*/  UMOV UR7, 0xffffffff ;  /* 0xffffffff00077882 */ /* 0x000fc60000000000 */
[----:B------:R-:W-:Y:S05]  /*13470*/  BRA.DIV UR7, `(.L_x_551) ;  /* 0x0000001207387947 */ /* 0x000fea000b800000 */
[----:B------:R-:W-:-:S13]  /*13480*/  ELECT P6, URZ, PT ;  /* 0x00000000003f782f */ /* 0x000fda00038c0000 */
.L_x_576:
[----:B------:R-:W0:Y:S01]  /*13490*/  LDC R4, c[0x0][0x28c] ;  /* 0x0000a300ff047b82 */ /* 0x000e220000000800 */
[----:B------:R-:W-:Y:S01]  /*134a0*/  BSSY B1, `(.L_x_552) ;  /* 0x0000035000017945 */ /* 0x000fe20003800000 */
[----:B0-----:R-:W-:-:S13]  /*134b0*/  ISETP.LT.OR P6, PT, R4, 0x1, !P6 ;  /* 0x000000010400780c */ /* 0x001fda00077c1670 */
[----:B------:R-:W-:Y:S05]  /*134c0*/  @P6 BRA `(.L_x_553) ;  /* 0x0000000000c86947 */ /* 0x000fea0003800000 */
[----:B------:R-:W-:Y:S01]  /*134d0*/  SHF.L.U32 R11, R3, 0x8, RZ ;  /* 0x00000008030b7819 */ /* 0x000fe200000006ff */
[----:B------:R-:W-:Y:S01]  /*134e0*/  IMAD.SHL.U32 R2, R2, 0x100, RZ ;  /* 0x0000010002027824 */ /* 0x000fe200078e00ff */
[----:B------:R-:W-:Y:S01]  /*134f0*/  MOV R4, R6 ;  /* 0x0000000600047202 */ /* 0x000fe20000000f00 */
[----:B------:R-:W-:Y:S02]  /*13500*/  IMAD.MOV.U32 R12, RZ, RZ, RZ ;  /* 0x000000ffff0c7224 */ /* 0x000fe400078e00ff */
[----:B------:R-:W-:Y:S02]  /*13510*/  IMAD.U32 R14, RZ, RZ, UR25 ;  /* 0x00000019ff0e7e24 */ /* 0x000fe4000f8e00ff */
[----:B------:R-:W-:-:S07]  /*13520*/  IMAD.MOV.U32 R3, RZ, RZ, R0 ;  /* 0x000000ffff037224 */ /* 0x000fce00078e0000 */
.L_x_557:
[----:B------:R-:W0:Y:S01]  /*13530*/  S2R R10, SR_CgaCtaId ;  /* 0x00000000000a7919 */ /* 0x000e220000008800 */
[----:B------:R-:W-:Y:S01]  /*13540*/  MOV R5, 0x400 ;  /* 0x0000040000057802 */ /* 0x000fe20000000f00 */
[----:B------:R-:W1:Y:S03]  /*13550*/  @!P2 LDC R7, c[0x0][0x500] ;  /* 0x00014000ff07ab82 */ /* 0x000e660000000800 */
[----:B0-----:R-:W-:Y:S02]  /*13560*/  LEA R13, R10, R5, 0x18 ;  /* 0x000000050a0d7211 */ /* 0x001fe400078ec0ff */
[----:B------:R-:W-:-:S03]  /*13570*/  SHF.L.U32 R5, R3, 0x1f, RZ ;  /* 0x0000001f03057819 */ /* 0x000fc600000006ff */
[----:B------:R-:W-:-:S04]  /*13580*/  IMAD R10, R4, 0x8, R13 ;  /* 0x00000008040a7824 */ /* 0x000fc800078e020d */
[----:B------:R-:W0:Y:S02]  /*13590*/  SYNCS.PHASECHK.TRANS64.TRYWAIT P1, [R10+URZ+0x38], R5 ;  /* 0x000038050a0075a7 */ /* 0x000e24000802017f */
[----:B01----:R-:W-:Y:S05]  /*135a0*/  @!P1 BRA `(.L_x_554) ;  /* 0x00000010000c9947 */ /* 0x003fea0003800000 */
.L_x_577:
[----:B------:R-:W-:Y:S01]  /*135b0*/  UPRMT UR7, UR24, 0x9910, URZ ;  /* 0x0000991018077896 */ /* 0x000fe2000800003f */
[----:B------:R1:W-:Y:S03]  /*135c0*/  @!P2 SYNCS.ARRIVE.TRANS64 RZ, [R10+URZ], R7 ;  /* 0x000000070affa9a7 */ /* 0x0003e6000800003f */
[----:B------:R-:W-:-:S06]  /*135d0*/  UISETP.NE.AND UP0, UPT, UR7, 0x2, UPT ;  /* 0x000000020700788c */ /* 0x000fcc000bf05270 */
[----:B------:R-:W-:-:S13]  /*135e0*/  PLOP3.LUT P1, PT, PT, PT, UP0, 0x80, 0x0 ;  /* 0x000000000000781c */ /* 0x000fda0003f2f008 */
[----:B-1----:R-:W-:Y:S05]  /*135f0*/  @P1 BRA `(.L_x_555) ;  /* 0x0000000000041947 */ /* 0x002fea0003800000 */
[----:B------:R-:W-:Y:S01]  /*13600*/  BPT.TRAP 0x1 ;  /* 0x000000040000795c */ /* 0x000fe20000300000 */
.L_x_555:
[----:B------:R-:W-:Y:S05]  /*13610*/  @P0 BRA `(.L_x_556) ;  /* 0x0000000000040947 */ /* 0x000fea0003800000 */
[----:B------:R-:W-:Y:S01]  /*13620*/  BPT.TRAP 0x1 ;  /* 0x000000040000795c */ /* 0x000fe20000300000 */
.L_x_556:
[----:B------:R-:W-:Y:S01]  /*13630*/  IMAD R13, R4, 0x4000, R13 ;  /* 0x00004000040d7824 */ /* 0x000fe200078e020d */
[----:B------:R-:W-:Y:S01]  /*13640*/  R2UR UR9, R10 ;  /* 0x000000000a0972ca */ /* 0x000fe200000e0000 */
[----:B------:R-:W-:Y:S01]  /*13650*/  UIADD3 UR14, UP0, UR22, 0xf0, URZ ;  /* 0x000000f0160e7890 */ /* 0x000fe2000ff1e03f */
[----:B------:R-:W-:Y:S01]  /*13660*/  R2UR UR11, R11 ;  /* 0x000000000b0b72ca */ /* 0x000fe200000e0000 */
[----:B------:R-:W-:Y:S01]  /*13670*/  UIADD3 UR26, UP1, UR22, 0x1f0, URZ ;  /* 0x000001f0161a7890 */ /* 0x000fe2000ff3e03f */
[----:B------:R-:W-:Y:S01]  /*13680*/  R2UR UR7, R13 ;  /* 0x000000000d0772ca */ /* 0x000fe200000e0000 */
[----:B------:R-:W-:Y:S01]  /*13690*/  UIADD3.X UR15, URZ, UR23, URZ, UP0, !UPT ;  /* 0x000000173f0f7290 */ /* 0x000fe200087fe43f */
[----:B------:R-:W-:Y:S01]  /*136a0*/  R2UR UR10, R12 ;  /* 0x000000000c0a72ca */ /* 0x000fe200000e0000 */
[----:B------:R-:W-:Y:S01]  /*136b0*/  VIADD R4, R4, 0x1 ;  /* 0x0000000104047836 */ /* 0x000fe20000000000 */
[----:B------:R-:W-:Y:S01]  /*136c0*/  R2UR UR12, R9 ;  /* 0x00000000090c72ca */ /* 0x000fe200000e0000 */
[----:B------:R-:W-:Y:S01]  /*136d0*/  UIADD3.X UR27, URZ, UR23, URZ, UP1, !UPT ;  /* 0x000000173f1b7290 */ /* 0x000fe20008ffe43f */
[----:B------:R-:W-:Y:S01]  /*136e0*/  IADD3 R14, R14, -0x1, RZ ;  /* 0xffffffff0e0e7810 */ /* 0x000fe20007ffe0ff */
[----:B------:R-:W-:Y:S01]  /*136f0*/  UMOV UR16, 0x0 ;  /* 0x0000000000107882 */ /* 0x000fe20000000000 */
[----:B------:R-:W-:Y:S01]  /*13700*/  R2UR UR19, R2 ;  /* 0x00000000021372ca */ /* 0x000fe200000e0000 */
[----:B------:R-:W-:Y:S01]  /*13710*/  UMOV UR17, 0x10000000 ;  /* 0x1000000000117882 */ /* 0x000fe20000000000 */
[----:B------:R-:W-:Y:S01]  /*13720*/  ISETP.GT.AND P3, PT, R14, 0x1, PT ;  /* 0x000000010e00780c */ /* 0x000fe20003f64270 */
[----:B------:R-:W-:Y:S01]  /*13730*/  VIADD R12, R12, 0x40 ;  /* 0x000000400c0c7836 */ /* 0x000fe20000000000 */
[----:B------:R-:W-:Y:S01]  /*13740*/  ISETP.NE.AND P1, PT, R4, 0x7, PT ;  /* 0x000000070400780c */ /* 0x000fe20003f25270 */
[----:B------:R-:W-:-:S02]  /*13750*/  UIADD3 UR8, UR7, 0x180, URZ ;  /* 0x0000018007087890 */ /* 0x000fc4000fffe03f */
[----:B------:R-:W-:Y:S01]  /*13760*/  UIADD3 UR7, UR7, 0x1c180, URZ ;  /* 0x0001c18007077890 */ /* 0x000fe2000fffe03f */
[----:B0-----:R-:W-:Y:S02]  /*13770*/  SEL R10, RZ, 0x1, P1 ;  /* 0x00000001ff0a7807 */ /* 0x001fe40000800000 */
[----:B------:R-:W-:Y:S02]  /*13780*/  SEL R4, R4, RZ, P1 ;  /* 0x000000ff04047207 */ /* 0x000fe40000800000 */
[----:B------:R-:W-:Y:S02]  /*13790*/  LOP3.LUT R3, R3, R10, RZ, 0x3c, !PT ;  /* 0x0000000a03037212 */ /* 0x000fe400078e3cff */
[----:B------:R0:W-:Y:S02]  /*137a0*/  UTMALDG.3D [UR8], [UR14], desc[UR16] ;  /* 0x000010080e0075b4 */ /* 0x0001e40008011000 */
[----:B0-----:R-:W-:Y:S01]  /*137b0*/  UMOV UR8, UR7 ;  /* 0x0000000700087c82 */ /* 0x001fe20008000000 */
[----:B------:R-:W-:-:S02]  /*137c0*/  UMOV UR11, UR19 ;  /* 0x00000013000b7c82 */ /* 0x000fc40008000000 */
[----:B------:R0:W-:Y:S02]  /*137d0*/  UTMALDG.3D [UR8], [UR26], desc[UR16] ;  /* 0x000010081a0075b4 */ /* 0x0001e40008011000 */
[----:B0-----:R-:W-:Y:S05]  /*137e0*/  @P3 BRA `(.L_x_557) ;  /* 0xfffffffc00503947 */ /* 0x001fea000383ffff */
.L_x_553:
[----:B------:R-:W-:Y:S05]  /*137f0*/  BSYNC B1 ;  /* 0x0000000000017941 */ /* 0x000fea0003800000 */
.L_x_552:
[----:B------:R-:W2:Y:S01]  /*13800*/  LDL.LU R15, [R1+0x200] ;  /* 0x00020000010f7983 */ /* 0x000ea20000300800 */
[----:B------:R-:W-:Y:S01]  /*13810*/  LOP3.LUT P3, RZ, R8, 0xff, RZ, 0xc0, !PT ;  /* 0x000000ff08ff7812 */ /* 0x000fe2000786c0ff */
[----:B------:R-:W-:Y:S01]  /*13820*/  VIADD R6, R6, UR18 ;  /* 0x0000001206067c36 */ /* 0x000fe20008000000 */
[----:B------:R-:W-:Y:S01]  /*13830*/  ULDC.64 UR8, c[0x0][0x650] ;  /* 0x0001940000087ab9 */ /* 0x000fe20000000a00 */
[----:B------:R-:W3:Y:S01]  /*13840*/  LDL.LU R13, [R1+0x204] ;  /* 0x00020400010d7983 */ /* 0x000ee20000300800 */
[----:B------:R-:W-:Y:S01]  /*13850*/  UISETP.GE.U32.AND UP0, UPT, UR18, 0x7, UPT ;  /* 0x000000071200788c */ /* 0x000fe2000bf06070 */
[C---:B------:R-:W-:Y:S01]  /*13860*/  IMAD.WIDE.U32 R2, R6.reuse, 0x24924925, RZ ;  /* 0x2492492506027825 */ /* 0x040fe200078e00ff */
[C---:B------:R-:W-:Y:S01]  /*13870*/  ISETP.GT.U32.AND P1, PT, R6.reuse, 0x6, PT ;  /* 0x000000060600780c */ /* 0x040fe20003f24070 */
[----:B------:R-:W-:Y:S01]  /*13880*/  BSSY B1, `(.L_x_558) ;  /* 0x0000074000017945 */ /* 0x000fe20003800000 */
[----:B------:R-:W-:Y:S01]  /*13890*/  PRMT R8, RZ, 0x7610, R8 ;  /* 0x00007610ff087816 */ /* 0x000fe20000000008 */
[----:B------:R-:W-:-:S02]  /*138a0*/  IMAD.IADD R2, R6, 0x1, -R3 ;  /* 0x0000000106027824 */ /* 0x000fc400078e0a03 */
[----:B------:R-:W-:Y:S02]  /*138b0*/  IMAD.MOV.U32 R9, RZ, RZ, -0x1 ;  /* 0xffffffffff097424 */ /* 0x000fe400078e00ff */
[----:B------:R-:W0:Y:S01]  /*138c0*/  @P3 S2R R4, SR_CgaCtaId ;  /* 0x0000000000043919 */ /* 0x000e220000008800 */
[----:B------:R-:W-:Y:S02]  /*138d0*/  LEA.HI R2, R2, R3, RZ, 0x1f ;  /* 0x0000000302027211 */ /* 0x000fe400078ff8ff */
[----:B------:R-:W-:-:S04]  /*138e0*/  @P3 MOV R3, 0x400 ;  /* 0x0000040000033802 */ /* 0x000fc80000000f00 */
[----:B0-----:R-:W-:Y:S02]  /*138f0*/  @P3 LEA R3, R4, R3, 0x18 ;  /* 0x0000000304033211 */ /* 0x001fe400078ec0ff */
[----:B------:R-:W-:Y:S02]  /*13900*/  MOV R4, UR18 ;  /* 0x0000001200047c02 */ /* 0x000fe40008000f00 */
[----:B------:R0:W-:Y:S01]  /*13910*/  @P3 SYNCS.ARRIVE.TRANS64.A1T0 RZ, [R3+URZ+0x88], RZ ;  /* 0x000088ff03ff39a7 */ /* 0x0001e2000810003f */
[----:B------:R-:W-:Y:S02]  /*13920*/  PLOP3.LUT P3, PT, PT, PT, UP0, 0x80, 0x0 ;  /* 0x000000000000781c */ /* 0x000fe40003f6f008 */
[----:B------:R-:W-:Y:S02]  /*13930*/  ISETP.LT.U32.AND P1, PT, R4, 0x7, P1 ;  /* 0x000000070400780c */ /* 0x000fe40000f21070 */
[----:B------:R-:W-:Y:S02]  /*13940*/  PRMT R4, RZ, 0x7610, R4 ;  /* 0x00007610ff047816 */ /* 0x000fe40000000004 */
[----:B0-----:R-:W-:-:S04]  /*13950*/  SEL R3, RZ, 0x1, !P1 ;  /* 0x00000001ff037807 */ /* 0x001fc80004800000 */
[----:B------:R-:W-:Y:S02]  /*13960*/  LOP3.LUT R0, R0, R3, RZ, 0x3c, !PT ;  /* 0x0000000300007212 */ /* 0x000fe400078e3cff */
[----:B------:R-:W-:Y:S01]  /*13970*/  SHF.R.U32.HI R3, RZ, 0x2, R2 ;  /* 0x00000002ff037819 */ /* 0x000fe20000011602 */
[----:B------:R-:W-:-:S03]  /*13980*/  IMAD.MOV.U32 R2, RZ, RZ, -0x1 ;  /* 0xffffffffff027424 */ /* 0x000fc600078e00ff */
[----:B------:R-:W-:Y:S01]  /*13990*/  @P3 LOP3.LUT R0, R0, 0x1, R3, 0x78, !PT ;  /* 0x0000000100003812 */ /* 0x000fe200078e7803 */
[----:B------:R-:W-:Y:S02]  /*139a0*/  IMAD R6, R3, -0x7, R6 ;  /* 0xfffffff903067824 */ /* 0x000fe400078e0206 */
[----:B------:R-:W-:Y:S01]  /*139b0*/  IMAD.MOV.U32 R3, RZ, RZ, -0x1 ;  /* 0xffffffffff037424 */ /* 0x000fe200078e00ff */
[----:B---3--:R-:W-:-:S04]  /*139c0*/  IADD3 R13, P1, R13, UR20, RZ ;  /* 0x000000140d0d7c10 */ /* 0x008fc8000ff3e0ff */
[----:B--2---:R-:W-:Y:S01]  /*139d0*/  IADD3.X R15, R15, UR13, RZ, P1, !PT ;  /* 0x0000000d0f0f7c10 */ /* 0x004fe20008ffe4ff */
[----:B------:R0:W-:Y:S01]  /*139e0*/  STL [R1+0x204], R13 ;  /* 0x0002040d01007387 */ /* 0x0001e20000100800 */
[----:B------:R-:W-:-:S03]  /*139f0*/  ISETP.GE.U32.AND P1, PT, R13, UR8, PT ;  /* 0x000000080d007c0c */ /* 0x000fc6000bf26070 */
[----:B------:R0:W-:Y:S01]  /*13a00*/  STL [R1+0x200], R15 ;  /* 0x0002000f01007387 */ /* 0x0001e20000100800 */
[----:B------:R-:W-:-:S13]  /*13a10*/  ISETP.GE.U32.AND.EX P1, PT, R15, UR9, PT, P1 ;  /* 0x000000090f007c0c */ /* 0x000fda000bf26110 */
[----:B0-----:R-:W-:Y:S05]  /*13a20*/  @P1 BRA `(.L_x_559) ;  /* 0x0000000400641947 */ /* 0x001fea0003800000 */
[----:B------:R-:W0:Y:S01]  /*13a30*/  S2R R7, SR_CTAID.X ;  /* 0x0000000000077919 */ /* 0x000e220000002500 */
[----:B------:R-:W-:Y:S01]  /*13a40*/  ULDC UR7, c[0x0][0x150] ;  /* 0x0000540000077ab9 */ /* 0x000fe20000000800 */
[----:B------:R-:W1:Y:S01]  /*13a50*/  LDC R4, c[0x0][0x144] ;  /* 0x00005100ff047b82 */ /* 0x000e620000000800 */
[----:B------:R-:W-:Y:S01]  /*13a60*/  UISETP.NE.AND UP0, UPT, UR46, URZ, UPT ;  /* 0x0000003f2e00728c */ /* 0x000fe2000bf05270 */
[----:B------:R-:W2:Y:S01]  /*13a70*/  S2R R5, SR_CTAID.Y ;  /* 0x0000000000057919 */ /* 0x000ea20000002600 */
[----:B------:R-:W-:Y:S01]  /*13a80*/  ULDC.64 UR8, c[0x0][0x628] ;  /* 0x00018a0000087ab9 */ /* 0x000fe20000000a00 */
[----:B------:R-:W-:-:S03]  /*13a90*/  ULDC UR10, c[0x0][0x630] ;  /* 0x00018c00000a7ab9 */ /* 0x000fc60000000800 */
[----:B------:R-:W-:Y:S01]  /*13aa0*/  PLOP3.LUT P1, PT, PT, PT, UP0, 0x80, 0x0 ;  /* 0x000000000000781c */ /* 0x000fe20003f2f008 */
[----:B------:R-:W3:Y:S01]  /*13ab0*/  LDC R10, c[0x0][0x148] ;  /* 0x00005200ff0a7b82 */ /* 0x000ee20000000800 */
[----:B0-----:R-:W-:Y:S02]  /*13ac0*/  I2FP.F32.U32 R2, R7 ;  /* 0x0000000700027245 */ /* 0x001fe40000201000 */
[----:B--2---:R-:W-:-:S03]  /*13ad0*/  I2FP.F32.U32 R3, R5 ;  /* 0x0000000500037245 */ /* 0x004fc60000201000 */
[----:B------:R-:W-:Y:S01]  /*13ae0*/  FMUL R2, R2, UR7 ;  /* 0x0000000702027c20 */ /* 0x000fe20008400000 */
[----:B------:R-:W-:Y:S02]  /*13af0*/  ULDC UR7, c[0x0][0x154] ;  /* 0x0000550000077ab9 */ /* 0x000fe40000000800 */
[----:B------:R-:W-:-:S03]  /*13b00*/  FMUL R9, R3, UR7 ;  /* 0x0000000703097c20 */ /* 0x000fc60008400000 */
[----:B------:R-:W0:Y:S08]  /*13b10*/  F2I.U32.TRUNC.NTZ R2, R2 ;  /* 0x0000000200027305 */ /* 0x000e30000020f000 */
[----:B------:R-:W2:Y:S01]  /*13b20*/  F2I.U32.TRUNC.NTZ R9, R9 ;  /* 0x0000000900097305 */ /* 0x000ea2000020f000 */
[----:B0-----:R-:W-:Y:S01]  /*13b30*/  IADD3 R3, -R2, RZ, RZ ;  /* 0x000000ff02037210 */ /* 0x001fe20007ffe1ff */
[----:B------:R-:W-:-:S04]  /*13b40*/  IMAD.MOV.U32 R2, RZ, RZ, R13 ;  /* 0x000000ffff027224 */ /* 0x000fc800078e000d */
[----:B-1----:R-:W-:Y:S02]  /*13b50*/  IMAD R7, R4, R3, R7 ;  /* 0x0000000304077224 */ /* 0x002fe400078e0207 */
[----:B--2---:R-:W-:-:S04]  /*13b60*/  IMAD.MOV R3, RZ, RZ, -R9 ;  /* 0x000000ffff037224 */ /* 0x004fc800078e0a09 */
[----:B---3--:R-:W-:Y:S01]  /*13b70*/  @P1 IMAD R7, R10, R3, R5 ;  /* 0x000000030a071224 */ /* 0x008fe200078e0205 */
[----:B------:R-:W-:Y:S01]  /*13b80*/  ISETP.NE.U32.AND P1, PT, RZ, UR8, PT ;  /* 0x00000008ff007c0c */ /* 0x000fe2000bf25070 */
[----:B------:R-:W-:-:S03]  /*13b90*/  IMAD.MOV.U32 R3, RZ, RZ, R15 ;  /* 0x000000ffff037224 */ /* 0x000fc600078e000f */
[----:B------:R-:W-:-:S13]  /*13ba0*/  ISETP.NE.AND.EX P1, PT, RZ, UR9, PT, P1 ;  /* 0x00000009ff007c0c */ /* 0x000fda000bf25310 */
[----:B------:R-:W-:Y:S05]  /*13bb0*/  @!P1 BRA `(.L_x_560) ;  /* 0x0000000000289947 */ /* 0x000fea0003800000 */
[----:B------:R-:W-:Y:S02]  /*13bc0*/  ULDC UR7, c[0x0][0x634] ;  /* 0x00018d0000077ab9 */ /* 0x000fe40000000800 */
[----:B------:R-:W-:-:S04]  /*13bd0*/  IADD3 R3, P1, R13, UR7, RZ ;  /* 0x000000070d037c10 */ /* 0x000fc8000ff3e0ff */
[----:B------:R-:W-:-:S05]  /*13be0*/  IADD3.X R9, RZ, R15, RZ, P1, !PT ;  /* 0x0000000fff097210 */ /* 0x000fca0000ffe4ff */
[----:B------:R-:W-:-:S04]  /*13bf0*/  IMAD.WIDE.U32 R4, R9, UR8, RZ ;  /* 0x0000000809047c25 */ /* 0x000fc8000f8e00ff */
[----:B------:R-:W-:-:S04]  /*13c00*/  IMAD.WIDE.U32 R4, P1, R3, UR9, R4 ;  /* 0x0000000903047c25 */ /* 0x000fc8000f820004 */
[----:B------:R-:W-:-:S04]  /*13c10*/  IMAD.WIDE.U32 R2, R3, UR8, RZ ;  /* 0x0000000803027c25 */ /* 0x000fc8000f8e00ff */
[----:B------:R-:W-:Y:S01]  /*13c20*/  IMAD.MOV.U32 R2, RZ, RZ, R5 ;  /* 0x000000ffff027224 */ /* 0x000fe200078e0005 */
[----:B------:R-:W-:Y:S01]  /*13c30*/  IADD3 RZ, P3, R3, R4, RZ ;  /* 0x0000000403ff7210 */ /* 0x000fe20007f7e0ff */
[----:B------:R-:W-:-:S04]  /*13c40*/  IMAD.X R3, RZ, RZ, RZ, P1 ;  /* 0x000000ffff037224 */ /* 0x000fc800008e06ff */
[----:B------:R-:W-:-:S08]  /*13c50*/  IMAD.WIDE.U32.X R2, R9, UR9, R2, P3 ;  /* 0x0000000909027c25 */ /* 0x000fd000098e0402 */
.L_x_560:
[--C-:B------:R-:W-:Y:S01]  /*13c60*/  SHF.R.U64 R9, R2, UR10, R3.reuse ;  /* 0x0000000a02097c19 */ /* 0x100fe20008001203 */
[----:B------:R-:W-:Y:S01]  /*13c70*/  ULDC.64 UR8, c[0x0][0x620] ;  /* 0x0001880000087ab9 */ /* 0x000fe20000000a00 */
[----:B------:R-:W-:Y:S01]  /*13c80*/  SHF.R.U32.HI R2, RZ, UR10, R3 ;  /* 0x0000000aff027c19 */ /* 0x000fe20008011603 */
[----:B------:R-:W-:Y:S01]  /*13c90*/  IMAD.MOV.U32 R3, RZ, RZ, R15 ;  /* 0x000000ffff037224 */ /* 0x000fe200078e000f */
[----:B------:R-:W-:Y:S01]  /*13ca0*/  IADD3 R11, P1, RZ, -R9, RZ ;  /* 0x80000009ff0b7210 */ /* 0x000fe20007f3e0ff */
[----:B------:R-:W-:-:S04]  /*13cb0*/  ULDC UR7, c[0x0][0x618] ;  /* 0x0001860000077ab9 */ /* 0x000fc80000000800 */
[----:B------:R-:W-:-:S04]  /*13cc0*/  IMAD.X R2, RZ, RZ, ~R2, P1 ;  /* 0x000000ffff027224 */ /* 0x000fc800008e0e02 */
[----:B------:R-:W-:-:S04]  /*13cd0*/  IMAD R2, R2, UR8, RZ ;  /* 0x0000000802027c24 */ /* 0x000fc8000f8e02ff */
[----:B------:R-:W-:Y:S01]  /*13ce0*/  IMAD R5, R11, UR9, R2 ;  /* 0x000000090b057c24 */ /* 0x000fe2000f8e0202 */
[----:B------:R-:W-:-:S05]  /*13cf0*/  MOV R2, R13 ;  /* 0x0000000d00027202 */ /* 0x000fca0000000f00 */
[----:B------:R-:W-:Y:S01]  /*13d00*/  IMAD.WIDE.U32 R2, R11, UR8, R2 ;  /* 0x000000080b027c25 */ /* 0x000fe2000f8e0002 */
[----:B------:R-:W-:Y:S02]  /*13d10*/  ULDC.64 UR8, c[0x0][0x640] ;  /* 0x0001900000087ab9 */ /* 0x000fe40000000a00 */
[----:B------:R-:W-:Y:S01]  /*13d20*/  ISETP.NE.U32.AND P1, PT, RZ, UR8, PT ;  /* 0x00000008ff007c0c */ /* 0x000fe2000bf25070 */
[----:B------:R-:W-:-:S03]  /*13d30*/  IMAD.IADD R3, R3, 0x1, R5 ;  /* 0x0000000103037824 */ /* 0x000fc600078e0205 */
[----:B------:R-:W-:Y:S02]  /*13d40*/  ISETP.NE.AND.EX P1, PT, RZ, UR9, PT, P1 ;  /* 0x00000009ff007c0c */ /* 0x000fe4000bf25310 */
[--C-:B------:R-:W-:Y:S02]  /*13d50*/  SHF.R.U64 R10, R2, UR7, R3.reuse ;  /* 0x00000007020a7c19 */ /* 0x100fe40008001203 */
[----:B------:R-:W-:Y:S01]  /*13d60*/  SHF.R.U32.HI R3, RZ, UR7, R3 ;  /* 0x00000007ff037c19 */ /* 0x000fe20008011603 */
[----:B------:R-:W-:-:S03]  /*13d70*/  ULDC UR7, c[0x0][0x608] ;  /* 0x0001820000077ab9 */ /* 0x000fc60000000800 */
[--C-:B------:R-:W-:Y:S02]  /*13d80*/  SHF.R.U64 R12, R10, UR7, R3.reuse ;  /* 0x000000070a0c7c19 */ /* 0x100fe40008001203 */
[----:B------:R-:W-:Y:S01]  /*13d90*/  SHF.R.U32.HI R3, RZ, UR7, R3 ;  /* 0x00000007ff037c19 */ /* 0x000fe20008011603 */
[----:B------:R-:W-:-:S03]  /*13da0*/  ULDC UR7, c[0x0][0x658] ;  /* 0x0001960000077ab9 */ /* 0x000fc60000000800 */
[--C-:B------:R-:W-:Y:S02]  /*13db0*/  SHF.R.U64 R11, R12, UR7, R3.reuse ;  /* 0x000000070c0b7c19 */ /* 0x100fe40008001203 */
[----:B------:R-:W-:-:S03]  /*13dc0*/  SHF.R.U32.HI R13, RZ, UR7, R3 ;  /* 0x00000007ff0d7c19 */ /* 0x000fc60008011603 */
[----:B------:R-:W-:Y:S01]  /*13dd0*/  IMAD.MOV.U32 R2, RZ, RZ, R11 ;  /* 0x000000ffff027224 */ /* 0x000fe200078e000b */
[----:B------:R-:W-:Y:S01]  /*13de0*/  MOV R3, R13 ;  /* 0x0000000d00037202 */ /* 0x000fe20000000f00 */
[----:B------:R-:W-:Y:S06]  /*13df0*/  @!P1 BRA `(.L_x_561) ;  /* 0x0000000000289947 */ /* 0x000fec0003800000 */
[----:B------:R-:W-:Y:S02]  /*13e00*/  ULDC UR7, c[0x0][0x64c] ;  /* 0x0001930000077ab9 */ /* 0x000fe40000000800 */
[----:B------:R-:W-:-:S05]  /*13e10*/  IADD3 R3, P1, R11, UR7, RZ ;  /* 0x000000070b037c10 */ /* 0x000fca000ff3e0ff */
[----:B------:R-:W-:-:S04]  /*13e20*/  IMAD.X R13, RZ, RZ, R13, P1 ;  /* 0x000000ffff0d7224 */ /* 0x000fc800008e060d */
[----:B------:R-:W-:-:S04]  /*13e30*/  IMAD.WIDE.U32 R4, R13, UR8, RZ ;  /* 0x000000080d047c25 */ /* 0x000fc8000f8e00ff */
[----:B------:R-:W-:-:S04]  /*13e40*/  IMAD.WIDE.U32 R4, P1, R3, UR9, R4 ;  /* 0x0000000903047c25 */ /* 0x000fc8000f820004 */
[----:B------:R-:W-:-:S04]  /*13e50*/  IMAD.WIDE.U32 R2, R3, UR8, RZ ;  /* 0x0000000803027c25 */ /* 0x000fc8000f8e00ff */
[----:B------:R-:W-:Y:S01]  /*13e60*/  IMAD.MOV.U32 R2, RZ, RZ, R5 ;  /* 0x000000ffff027224 */ /* 0x000fe200078e0005 */
[----:B------:R-:W-:Y:S01]  /*13e70*/  IADD3 RZ, P3, R3, R4, RZ ;  /* 0x0000000403ff7210 */ /* 0x000fe20007f7e0ff */
[----:B------:R-:W-:-:S04]  /*13e80*/  IMAD.X R3, RZ, RZ, RZ, P1 ;  /* 0x000000ffff037224 */ /* 0x000fc800008e06ff */
[----:B------:R-:W-:-:S08]  /*13e90*/  IMAD.WIDE.U32.X R2, R13, UR9, R2, P3 ;  /* 0x000000090d027c25 */ /* 0x000fd000098e0402 */
.L_x_561:
[----:B------:R-:W-:Y:S01]  /*13ea0*/  ULDC UR7, c[0x0][0x648] ;  /* 0x0001920000077ab9 */ /* 0x000fe20000000800 */
[----:B------:R-:W-:Y:S01]  /*13eb0*/  LOP3.LUT R12, R12, UR6, RZ, 0xc0, !PT ;  /* 0x000000060c0c7c12 */ /* 0x000fe2000f8ec0ff */
[----:B------:R-:W-:Y:S01]  /*13ec0*/  UISETP.NE.AND UP0, UPT, UR46, URZ, UPT ;  /* 0x0000003f2e00728c */ /* 0x000fe2000bf05270 */
[----:B------:R-:W-:Y:S01]  /*13ed0*/  SHF.R.U64 R3, R2, UR7, R3 ;  /* 0x0000000702037c19 */ /* 0x000fe20008001203 */
[----:B------:R-:W-:Y:S01]  /*13ee0*/  ULDC UR7, c[0x0][0x638] ;  /* 0x00018e0000077ab9 */ /* 0x000fe20000000800 */
[----:B------:R-:W-:Y:S02]  /*13ef0*/  LOP3.LUT R4, R10, UR4, RZ, 0xc0, !PT ;  /* 0x000000040a047c12 */ /* 0x000fe4000f8ec0ff */
[C---:B------:R-:W-:Y:S01]  /*13f00*/  IADD3 R2, -R3.reuse, RZ, RZ ;  /* 0x000000ff03027210 */ /* 0x040fe20007ffe1ff */
[----:B------:R-:W-:Y:S01]  /*13f10*/  IMAD R12, R3, UR5, R12 ;  /* 0x00000005030c7c24 */ /* 0x000fe2000f8e020c */
[----:B------:R-:W-:Y:S02]  /*13f20*/  PLOP3.LUT P1, PT, PT, PT, UP0, 0x40, 0x0 ;  /* 0x000000000000781c */ /* 0x000fe40003f2e808 */
[----:B------:R-:W-:Y:S01]  /*13f30*/  PLOP3.LUT P3, PT, PT, PT, UP0, 0x40, 0x0 ;  /* 0x000000000000781c */ /* 0x000fe20003f6e808 */
[----:B------:R-:W-:Y:S01]  /*13f40*/  IMAD R11, R2, UR7, R11 ;  /* 0x00000007020b7c24 */ /* 0x000fe2000f8e020b */
[----:B------:R-:W-:-:S02]  /*13f50*/  ULDC UR7, c[0x0][0x610] ;  /* 0x0001840000077ab9 */ /* 0x000fc40000000800 */
[----:B------:R-:W-:Y:S01]  /*13f60*/  IMAD R7, R12, UR7, R7 ;  /* 0x000000070c077c24 */ /* 0x000fe2000f8e0207 */
[----:B------:R-:W-:Y:S02]  /*13f70*/  ULDC UR7, c[0x0][0x600] ;  /* 0x0001800000077ab9 */ /* 0x000fe40000000800 */
[----:B------:R-:W-:-:S05]  /*13f80*/  IMAD R4, R11, UR7, R4 ;  /* 0x000000070b047c24 */ /* 0x000fca000f8e0204 */
[----:B------:R-:W-:Y:S02]  /*13f90*/  SEL R2, R4, R7, P1 ;  /* 0x0000000704027207 */ /* 0x000fe40000800000 */
[----:B------:R-:W-:Y:S01]  /*13fa0*/  SEL R3, R7, R4, P3 ;  /* 0x0000000407037207 */ /* 0x000fe20001800000 */
[----:B------:R-:W-:-:S07]  /*13fb0*/  IMAD.MOV.U32 R4, RZ, RZ, 0x1 ;  /* 0x00000001ff047424 */ /* 0x000fce00078e00ff */
.L_x_559:
[----:B------:R-:W-:Y:S05]  /*13fc0*/  BSYNC B1 ;  /* 0x0000000000017941 */ /* 0x000fea0003800000 */
.L_x_558:
[----:B------:R-:W-:-:S13]  /*13fd0*/  LOP3.LUT P1, RZ, R4, 0xff, RZ, 0xc0, !PT ;  /* 0x000000ff04ff7812 */ /* 0x000fda000782c0ff */
[----:B------:R-:W-:Y:S05]  /*13fe0*/  @P1 BRA `(.L_x_562) ;  /* 0xfffffff4001c1947 */ /* 0x000fea000383ffff */
[----:B------:R-:W-:Y:S05]  /*13ff0*/  BSYNC B0 ;  /* 0x0000000000007941 */ /* 0x000fea0003800000 */
.L_x_550:
[----:B------:R-:W-:-:S03]  /*14000*/  UMOV UR7, 0xffffffff ;  /* 0xffffffff00077882 */ /* 0x000fc60000000000 */
[----:B------:R-:W-:Y:S05]  /*14010*/  BRA.DIV UR7, `(.L_x_563) ;  /* 0x0000000607847947 */ /* 0x000fea000b800000 */
[----:B------:R-:W-:-:S13]  /*14020*/  ELECT P6, URZ, PT ;  /* 0x00000000003f782f */ /* 0x000fda00038c0000 */
.L_x_580:
[----:B------:R-:W-:Y:S04]  /*14030*/  BSSY B0, `(.L_x_564) ;  /* 0x0000047000007945 */ /* 0x000fe80003800000 */
[----:B------:R-:W-:Y:S05]  /*14040*/  @!P6 BRA `(.L_x_565) ;  /* 0x000000040014e947 */ /* 0x000fea0003800000 */
[----:B------:R-:W-:-:S04]  /*14050*/  ULOP3.LUT UR7, UR40, 0x2, URZ, 0xfc, !UPT ;  /* 0x0000000228077892 */ /* 0x000fc8000f8efc3f */
[----:B------:R-:W-:-:S06]  /*14060*/  UISETP.NE.AND UP0, UPT, UR7, 0x3, UPT ;  /* 0x000000030700788c */ /* 0x000fcc000bf05270 */
[----:B------:R-:W-:-:S13]  /*14070*/  PLOP3.LUT P0, PT, PT, PT, UP0, 0x80, 0x0 ;  /* 0x000000000000781c */ /* 0x000fda0003f0f008 */
[----:B------:R-:W-:Y:S05]  /*14080*/  @!P0 BRA `(.L_x_566) ;  /* 0x0000000000048947 */ /* 0x000fea0003800000 */
[----:B------:R-:W-:Y:S01]  /*14090*/  BPT.TRAP 0x1 ;  /* 0x000000040000795c */ /* 0x000fe20000300000 */
.L_x_566:
[----:B------:R-:W0:Y:S01]  /*140a0*/  S2R R3, SR_CgaCtaId ;  /* 0x0000000000037919 */ /* 0x000e220000008800 */
[----:B------:R-:W-:-:S04]  /*140b0*/  MOV R2, 0x400 ;  /* 0x0000040000027802 */ /* 0x000fc80000000f00 */
[----:B0-----:R-:W-:Y:S02]  /*140c0*/  LEA R3, R3, R2, 0x18 ;  /* 0x0000000203037211 */ /* 0x001fe400078ec0ff */
[----:B------:R-:W-:-:S03]  /*140d0*/  SHF.L.U32 R2, R0, 0x1f, RZ ;  /* 0x0000001f00027819 */ /* 0x000fc600000006ff */
[----:B------:R-:W-:-:S04]  /*140e0*/  VIADD R3, R3, 0x38 ;  /* 0x0000003803037836 */ /* 0x000fc80000000000 */
[----:B------:R-:W-:-:S04]  /*140f0*/  IMAD R5, R6, 0x8, R3 ;  /* 0x0000000806057824 */ /* 0x000fc800078e0203 */
[----:B------:R-:W0:Y:S02]  /*14100*/  SYNCS.PHASECHK.TRANS64.TRYWAIT P0, [R5+URZ], R2 ;  /* 0x00000002050075a7 */ /* 0x000e24000800017f */
[----:B0-----:R-:W-:Y:S05]  /*14110*/  @!P0 BRA `(.L_x_567) ;  /* 0x0000000400648947 */ /* 0x001fea0003800000 */
.L_x_581:
[----:B------:R-:W-:-:S04]  /*14120*/  IADD3 R6, R6, 0x1, RZ ;  /* 0x0000000106067810 */ /* 0x000fc80007ffe0ff */
[----:B------:R-:W-:-:S04]  /*14130*/  ISETP.NE.AND P0, PT, R6, 0x7, PT ;  /* 0x000000070600780c */ /* 0x000fc80003f05270 */
[----:B0-----:R-:W-:Y:S02]  /*14140*/  SEL R5, RZ, 0x1, P0 ;  /* 0x00000001ff057807 */ /* 0x001fe40000000000 */
[----:B------:R-:W-:Y:S02]  /*14150*/  SEL R6, R6, RZ, P0 ;  /* 0x000000ff06067207 */ /* 0x000fe40000000000 */
[----:B------:R-:W-:-:S03]  /*14160*/  LOP3.LUT R5, R0, R5, RZ, 0x3c, !PT ;  /* 0x0000000500057212 */ /* 0x000fc600078e3cff */
[----:B------:R-:W-:Y:S01]  /*14170*/  IMAD R7, R6, 0x8, R3 ;  /* 0x0000000806077824 */ /* 0x000fe200078e0203 */
[----:B------:R-:W-:-:S04]  /*14180*/  SHF.L.U32 R0, R5, 0x1f, RZ ;  /* 0x0000001f05007819 */ /* 0x000fc800000006ff */
[----:B------:R-:W0:Y:S02]  /*14190*/  SYNCS.PHASECHK.TRANS64.TRYWAIT P0, [R7+URZ], R0 ;  /* 0x00000000070075a7 */ /* 0x000e24000800017f */
[----:B0-----:R-:W-:Y:S05]  /*141a0*/  @!P0 BRA `(.L_x_568) ;  /* 0x0000000400548947 */ /* 0x001fea0003800000 */
.L_x_582:
[----:B0-----:R-:W-:-:S05]  /*141b0*/  VIADD R0, R6, 0x1 ;  /* 0x0000000106007836 */ /* 0x001fca0000000000 */
[----:B------:R-:W-:-:S04]  /*141c0*/  ISETP.NE.AND P0, PT, R0, 0x7, PT ;  /* 0x000000070000780c */ /* 0x000fc80003f05270 */
[----:B------:R-:W-:Y:S02]  /*141d0*/  SEL R2, RZ, 0x1, P0 ;  /* 0x00000001ff027807 */ /* 0x000fe40000000000 */
[----:B------:R-:W-:Y:S02]  /*141e0*/  SEL R4, R0, RZ, P0 ;  /* 0x000000ff00047207 */ /* 0x000fe40000000000 */
[----:B------:R-:W-:-:S03]  /*141f0*/  LOP3.LUT R5, R5, R2, RZ, 0x3c, !PT ;  /* 0x0000000205057212 */ /* 0x000fc600078e3cff */
[----:B------:R-:W-:Y:S01]  /*14200*/  IMAD R7, R4, 0x8, R3 ;  /* 0x0000000804077824 */ /* 0x000fe200078e0203 */
[----:B------:R-:W-:-:S04]  /*14210*/  SHF.L.U32 R0, R5, 0x1f, RZ ;  /* 0x0000001f05007819 */ /* 0x000fc800000006ff */
[----:B------:R-:W0:Y:S02]  /*14220*/  SYNCS.PHASECHK.TRANS64.TRYWAIT P0, [R7+URZ], R0 ;  /* 0x00000000070075a7 */ /* 0x000e24000800017f */
[----:B0-----:R-:W-:Y:S05]  /*14230*/  @!P0 BRA `(.L_x_569) ;  /* 0x0000000400448947 */ /* 0x001fea0003800000 */
.L_x_583:
[----:B0-----:R-:W-:-:S04]  /*14240*/  IADD3 R0, R4, 0x1, RZ ;  /* 0x0000000104007810 */ /* 0x001fc80007ffe0ff */
        /* <DEDUP_REMOVED lines=8> */
.L_x_584:
        /* <DEDUP_REMOVED lines=9> */
.L_x_585:
        /* <DEDUP_REMOVED lines=9> */
.L_x_586:
[----:B0-----:R-:W-:-:S05]  /*143f0*/  VIADD R0, R4, 0x1 ;  /* 0x0000000104007836 */ /* 0x001fca0000000000 */
[----:B------:R-:W-:-:S04]  /*14400*/  ISETP.NE.AND P0, PT, R0, 0x7, PT ;  /* 0x000000070000780c */ /* 0x000fc80003f05270 */
[----:B------:R-:W-:Y:S02]  /*14410*/  SEL R2, RZ, 0x1, P0 ;  /* 0x00000001ff027807 */ /* 0x000fe40000000000 */
[----:B------:R-:W-:Y:S02]  /*14420*/  SEL R0, R0, RZ, P0 ;  /* 0x000000ff00007207 */ /* 0x000fe40000000000 */
[----:B------:R-:W-:-:S03]  /*14430*/  LOP3.LUT R2, R5, R2, RZ, 0x3c, !PT ;  /* 0x0000000205027212 */ /* 0x000fc600078e3cff */
[----:B------:R-:W-:Y:S01]  /*14440*/  IMAD R3, R0, 0x8, R3 ;  /* 0x0000000800037824 */ /* 0x000fe200078e0203 */
[----:B------:R-:W-:-:S07]  /*14450*/  SHF.L.U32 R0, R2, 0x1f, RZ ;  /* 0x0000001f02007819 */ /* 0x000fce00000006ff */
.L_x_573:
[----:B0-----:R0:W1:Y:S02]  /*14460*/  SYNCS.PHASECHK.TRANS64.TRYWAIT P0, [R3+URZ], R0 ;  /* 0x00000000030075a7 */ /* 0x001064000800017f */
[----:B-1----:R-:W-:Y:S05]  /*14470*/  @!P0 NANOSLEEP.SYNCS 0x989680 ;  /* 0x009896800000895d */ /* 0x002fea0003900000 */
[----:B------:R-:W1:Y:S02]  /*14480*/  @!P0 SYNCS.PHASECHK.TRANS64 P0, [R3+URZ], R0 ;  /* 0x00000000030085a7 */ /* 0x000e64000800007f */
[----:B-1----:R-:W-:Y:S05]  /*14490*/  @!P0 BRA `(.L_x_573) ;  /* 0xfffffffc00f08947 */ /* 0x002fea000383ffff */
.L_x_565:
[----:B------:R-:W-:Y:S05]  /*144a0*/  BSYNC B0 ;  /* 0x0000000000007941 */ /* 0x000fea0003800000 */
.L_x_564:
[----:B------:R-:W-:Y:S05]  /*144b0*/  EXIT ;  /* 0x000000000000794d */ /* 0x000fea0003800000 */
.L_x_17:
[----:B-1----:R1:W3:Y:S02]  /*144c0*/  SYNCS.PHASECHK.TRANS64.TRYWAIT P1, [R3+URZ], R2 ;  /* 0x00000002030075a7 */ /* 0x0022e4000802017f */
[----:B---3--:R-:W-:Y:S05]  /*144d0*/  @!P1 NANOSLEEP.SYNCS 0x989680 ;  /* 0x009896800000995d */ /* 0x008fea0003900000 */
[----:B------:R-:W3:Y:S02]  /*144e0*/  @!P1 SYNCS.PHASECHK.TRANS64 P1, [R3+URZ], R2 ;  /* 0x00000002030095a7 */ /* 0x000ee4000802007f */
[----:B---3--:R-:W-:Y:S05]  /*144f0*/  @!P1 BRA `(.L_x_17) ;  /* 0xfffffffc00f09947 */ /* 0x008fea000383ffff */
[----:B------:R-:W-:Y:S05]  /*14500*/  BRA `(.L_x_16) ;  /* 0xfffffecc00f07947 */ /* 0x000fea000383ffff */
.L_x_22:
[----:B-1----:R1:W2:Y:S02]  /*14510*/  SYNCS.PHASECHK.TRANS64.TRYWAIT P1, [R4+URZ], R5 ;  /* 0x00000005040075a7 */ /* 0x0022a4000802017f */
[----:B--2---:R-:W-:Y:S05]  /*14520*/  @!P1 NANOSLEEP.SYNCS 0x989680 ;  /* 0x009896800000995d */ /* 0x004fea0003900000 */
[----:B------:R-:W2:Y:S02]  /*14530*/  @!P1 SYNCS.PHASECHK.TRANS64 P1, [R4+URZ], R5 ;  /* 0x00000005040095a7 */ /* 0x000ea4000802007f */
[----:B--2---:R-:W-:Y:S05]  /*14540*/  @!P1 BRA `(.L_x_22) ;  /* 0xfffffffc00f09947 */ /* 0x004fea000383ffff */
[----:B------:R-:W-:Y:S05]  /*14550*/  BRA `(.L_x_21) ;  /* 0xfffffee400407947 */ /* 0x000fea000383ffff */
.L_x_551:
[----:B------:R-:W-:Y:S01]  /*14560*/  BSSY B1, `(.L_x_574) ;  /* 0x0000006000017945 */ /* 0x000fe20003800000 */
[----:B------:R-:W-:-:S07]  /*14570*/  MOV R15, 0xffffffff ;  /* 0xffffffff000f7802 */ /* 0x000fce0000000f00 */
[----:B------:R-:W-:Y:S05]  /*14580*/  WARPSYNC.COLLECTIVE R15, `(.L_x_575) ;  /* 0x000000000f0c7348 */ /* 0x000fea0003c00000 */
[----:B------:R-:W-:Y:S02]  /*14590*/  ELECT P6, UR62, PT ;  /* 0x00000000003e782f */ /* 0x000fe400038c0000 */
[----:B------:R-:W-:Y:S01]  /*145a0*/  MOV R14, UR62 ;  /* 0x0000003e000e7c02 */ /* 0x000fe20008000f00 */
[----:B------:R-:W-:Y:S10]  /*145b0*/  ENDCOLLECTIVE ;  /* 0x000000000000791b */ /* 0x000ff40003800000 */
.L_x_575:
[----:B------:R-:W-:Y:S05]  /*145c0*/  BSYNC B1 ;  /* 0x0000000000017941 */ /* 0x000fea0003800000 */
.L_x_574:
[----:B------:R-:W-:Y:S05]  /*145d0*/  BRA `(.L_x_576) ;  /* 0xffffffec00ac7947 */ /* 0x000fea000383ffff */
.L_x_554:
[----:B0-----:R0:W1:Y:S02]  /*145e0*/  SYNCS.PHASECHK.TRANS64.TRYWAIT P1, [R10+URZ+0x38], R5 ;  /* 0x000038050a0075a7 */ /* 0x001064000802017f */
[----:B-1----:R-:W-:Y:S05]  /*145f0*/  @!P1 NANOSLEEP.SYNCS 0x989680 ;  /* 0x009896800000995d */ /* 0x002fea0003900000 */
[----:B------:R-:W1:Y:S02]  /*14600*/  @!P1 SYNCS.PHASECHK.TRANS64 P1, [R10+URZ+0x38], R5 ;  /* 0x000038050a0095a7 */ /* 0x000e64000802007f */
[----:B-1----:R-:W-:Y:S05]  /*14610*/  @!P1 BRA `(.L_x_554) ;  /* 0xfffffffc00f09947 */ /* 0x002fea000383ffff */
[----:B------:R-:W-:Y:S05]  /*14620*/  BRA `(.L_x_577) ;  /* 0xffffffec00e07947 */ /* 0x000fea000383ffff */
.L_x_563:
[----:B------:R-:W-:Y:S01]  /*14630*/  BSSY B0, `(.L_x_578) ;  /* 0x0000006000007945 */ /* 0x000fe20003800000 */
[----:B------:R-:W-:-:S07]  /*14640*/  IMAD.MOV.U32 R15, RZ, RZ, -0x1 ;  /* 0xffffffffff0f7424 */ /* 0x000fce00078e00ff */
[----:B------:R-:W-:Y:S05]  /*14650*/  WARPSYNC.COLLECTIVE R15, `(.L_x_579) ;  /* 0x000000000f0c7348 */ /* 0x000fea0003c00000 */
[----:B------:R-:W-:Y:S02]  /*14660*/  ELECT P6, UR62, PT ;  /* 0x00000000003e782f */ /* 0x000fe400038c0000 */
[----:B------:R-:W-:Y:S01]  /*14670*/  MOV R14, UR62 ;  /* 0x0000003e000e7c02 */ /* 0x000fe20008000f00 */
[----:B------:R-:W-:Y:S10]  /*14680*/  ENDCOLLECTIVE ;  /* 0x000000000000791b */ /* 0x000ff40003800000 */
.L_x_579:
[----:B------:R-:W-:Y:S05]  /*14690*/  BSYNC B0 ;  /* 0x0000000000007941 */ /* 0x000fea0003800000 */
.L_x_578:
[----:B------:R-:W-:Y:S05]  /*146a0*/  BRA `(.L_x_580) ;  /* 0xfffffff800607947 */ /* 0x000fea000383ffff */
.L_x_567:
[----:B0-----:R0:W1:Y:S02]  /*146b0*/  SYNCS.PHASECHK.TRANS64.TRYWAIT P0, [R5+URZ], R2 ;  /* 0x00000002050075a7 */ /* 0x001064000800017f */
[----:B-1----:R-:W-:Y:S05]  /*146c0*/  @!P0 NANOSLEEP.SYNCS 0x989680 ;  /* 0x009896800000895d */ /* 0x002fea0003900000 */
[----:B------:R-:W1:Y:S02]  /*146d0*/  @!P0 SYNCS.PHASECHK.TRANS64 P0, [R5+URZ], R2 ;  /* 0x00000002050085a7 */ /* 0x000e64000800007f */
[----:B-1----:R-:W-:Y:S05]  /*146e0*/  @!P0 BRA `(.L_x_567) ;  /* 0xfffffffc00f08947 */ /* 0x002fea000383ffff */
[----:B------:R-:W-:Y:S05]  /*146f0*/  BRA `(.L_x_581) ;  /* 0xfffffff800887947 */ /* 0x000fea000383ffff */
.L_x_568:
[----:B0-----:R0:W1:Y:S02]  /*14700*/  SYNCS.PHASECHK.TRANS64.TRYWAIT P0, [R7+URZ], R0 ;  /* 0x00000000070075a7 */ /* 0x001064000800017f */
[----:B-1----:R-:W-:Y:S05]  /*14710*/  @!P0 NANOSLEEP.SYNCS 0x989680 ;  /* 0x009896800000895d */ /* 0x002fea0003900000 */
[----:B------:R-:W1:Y:S02]  /*14720*/  @!P0 SYNCS.PHASECHK.TRANS64 P0, [R7+URZ], R0 ;  /* 0x00000000070085a7 */ /* 0x000e64000800007f */
[----:B-1----:R-:W-:Y:S05]  /*14730*/  @!P0 BRA `(.L_x_568) ;  /* 0xfffffffc00f08947 */ /* 0x002fea000383ffff */
[----:B------:R-:W-:Y:S05]  /*14740*/  BRA `(.L_x_582) ;  /* 0xfffffff800987947 */ /* 0x000fea000383ffff */
.L_x_569:
[----:B0-----:R0:W1:Y:S02]  /*14750*/  SYNCS.PHASECHK.TRANS64.TRYWAIT P0, [R7+URZ], R0 ;  /* 0x00000000070075a7 */ /* 0x001064000800017f */
[----:B-1----:R-:W-:Y:S05]  /*14760*/  @!P0 NANOSLEEP.SYNCS 0x989680 ;  /* 0x009896800000895d */ /* 0x002fea0003900000 */
[----:B------:R-:W1:Y:S02]  /*14770*/  @!P0 SYNCS.PHASECHK.TRANS64 P0, [R7+URZ], R0 ;  /* 0x00000000070085a7 */ /* 0x000e64000800007f */
[----:B-1----:R-:W-:Y:S05]  /*14780*/  @!P0 BRA `(.L_x_569) ;  /* 0xfffffffc00f08947 */ /* 0x002fea000383ffff */
[----:B------:R-:W-:Y:S05]  /*14790*/  BRA `(.L_x_583) ;  /* 0xfffffff800a87947 */ /* 0x000fea000383ffff */
.L_x_570:
[----:B0-----:R0:W1:Y:S02]  /*147a0*/  SYNCS.PHASECHK.TRANS64.TRYWAIT P0, [R7+URZ], R0 ;  /* 0x00000000070075a7 */ /* 0x001064000800017f */
[----:B-1----:R-:W-:Y:S05]  /*147b0*/  @!P0 NANOSLEEP.SYNCS 0x989680 ;  /* 0x009896800000895d */ /* 0x002fea0003900000 */
[----:B------:R-:W1:Y:S02]  /*147c0*/  @!P0 SYNCS.PHASECHK.TRANS64 P0, [R7+URZ], R0 ;  /* 0x00000000070085a7 */ /* 0x000e64000800007f */
[----:B-1----:R-:W-:Y:S05]  /*147d0*/  @!P0 BRA `(.L_x_570) ;  /* 0xfffffffc00f08947 */ /* 0x002fea000383ffff */
[----:B------:R-:W-:Y:S05]  /*147e0*/  BRA `(.L_x_584) ;  /* 0xfffffff800b87947 */ /* 0x000fea000383ffff */
.L_x_571:
[----:B0-----:R0:W1:Y:S02]  /*147f0*/  SYNCS.PHASECHK.TRANS64.TRYWAIT P0, [R7+URZ], R0 ;  /* 0x00000000070075a7 */ /* 0x001064000800017f */
[----:B-1----:R-:W-:Y:S05]  /*14800*/  @!P0 NANOSLEEP.SYNCS 0x989680 ;  /* 0x009896800000895d */ /* 0x002fea0003900000 */
[----:B------:R-:W1:Y:S02]  /*14810*/  @!P0 SYNCS.PHASECHK.TRANS64 P0, [R7+URZ], R0 ;  /* 0x00000000070085a7 */ /* 0x000e64000800007f */
[----:B-1----:R-:W-:Y:S05]  /*14820*/  @!P0 BRA `(.L_x_571) ;  /* 0xfffffffc00f08947 */ /* 0x002fea000383ffff */
[----:B------:R-:W-:Y:S05]  /*14830*/  BRA `(.L_x_585) ;  /* 0xfffffff800c87947 */ /* 0x000fea000383ffff */
.L_x_572:
[----:B0-----:R0:W1:Y:S02]  /*14840*/  SYNCS.PHASECHK.TRANS64.TRYWAIT P0, [R7+URZ], R0 ;  /* 0x00000000070075a7 */ /* 0x001064000800017f */
[----:B-1----:R-:W-:Y:S05]  /*14850*/  @!P0 NANOSLEEP.SYNCS 0x989680 ;  /* 0x009896800000895d */ /* 0x002fea0003900000 */
[----:B------:R-:W1:Y:S02]  /*14860*/  @!P0 SYNCS.PHASECHK.TRANS64 P0, [R7+URZ], R0 ;  /* 0x00000000070085a7 */ /* 0x000e64000800007f */
[----:B-1----:R-:W-:Y:S05]  /*14870*/  @!P0 BRA `(.L_x_572) ;  /* 0xfffffffc00f08947 */ /* 0x002fea000383ffff */
[----:B------:R-:W-:Y:S05]  /*14880*/  BRA `(.L_x_586) ;  /* 0xfffffff800d87947 */ /* 0x000fea000383ffff */
.L_x_587:
[----:B------:R-:W-:-:S00]  /*14890*/  BRA `(.L_x_587) ;  /* 0xfffffffc00fc7947 */ /* 0x000fc0000383ffff */
[----:B------:R-:W-:-:S00]  /*148a0*/  NOP ;  /* 0x0000000000007918 */ /* 0x000fc00000000000 */
        /* <DEDUP_REMOVED lines=13> */
.L_x_588:


//--------------------- .nv.global.init           --------------------------
	.section	.nv.global.init,"aw",@progbits
.nv.global.init:
	.type		$str$22,@object
	.size		$str$22,($str$23 - $str$22)
$str$22:
        /*0000*/ 	.byte	0x6b, 0x5f, 0x74, 0x69, 0x6c, 0x65, 0x5f, 0x63, 0x6f, 0x75, 0x6e, 0x74, 0x20, 0x3e, 0x3d, 0x20
        /*0010*/ 	.byte	0x31, 0x00
	.type		$str$23,@object
	.size		$str$23,(__unnamed_1 - $str$23)
$str$23:
        /*0012*/ 	.byte	0x2f, 0x74, 0x6d, 0x70, 0x2f, 0x63, 0x75, 0x74, 0x6c, 0x61, 0x73, 0x73, 0x5f, 0x73, 0x77, 0x65
        /*0022*/ 	.byte	0x65, 0x70, 0x5f, 0x73, 0x72, 0x63, 0x2f, 0x69, 0x6e, 0x63, 0x6c, 0x75, 0x64, 0x65, 0x2f, 0x63
        /*0032*/ 	.byte	0x75, 0x74, 0x6c, 0x61, 0x73, 0x73, 0x2f, 0x67, 0x65, 0x6d, 0x6d, 0x2f, 0x63, 0x6f, 0x6c, 0x6c
        /*0042*/ 	.byte	0x65, 0x63, 0x74, 0x69, 0x76, 0x65, 0x2f, 0x73, 0x6d, 0x39, 0x30, 0x5f, 0x6d, 0x6d, 0x61, 0x5f
        /*0052*/ 	.byte	0x74, 0x6d, 0x61, 0x5f, 0x67, 0x6d, 0x6d, 0x61, 0x5f, 0x73, 0x73, 0x5f, 0x77, 0x61, 0x72, 0x70
        /*0062*/ 	.byte	0x73, 0x70, 0x65, 0x63, 0x69, 0x61, 0x6c, 0x69, 0x7a, 0x65, 0x64, 0x2e, 0x68, 0x70, 0x70, 0x00
	.type		__unnamed_1,@object
	.size		__unnamed_1,(.L_0 - __unnamed_1)
__unnamed_1:
        /* <DEDUP_REMOVED lines=173> */
        /*0b42*/ 	.byte	0x5d, 0x00
.L_0:


//--------------------- .nv.shared._ZN7cutlass13device_kernelINS_4gemm6kernel13GemmUniversalIN4cute5tupleIJiiiiEEENS1_10collective13CollectiveMmaINS1_34MainloopSm90TmaGmmaWarpSpecializedILi7ENS5_IJNS4_1CILi1EEESB_SB_EEENS1_35KernelTmaWarpSpecializedCooperativeEEENS5_IJNSA_ILi256EEESF_NSA_ILi64EEEEEEaNS5_IJlSB_lEEEaSI_NS4_8TiledMMAINS4_8MMA_AtomIJNS4_4SM904GMMA27MMA_64x256x32_S32S8S8_SS_TNEEEENS4_6LayoutINS5_IJNSA_ILi2EEESB_SB_EEENS5_IJSB_NSA_ILi0EEESS_EEEEENS5_IJNS4_10UnderscoreESV_SV_EEEEENS4_13SM90_TMA_LOADENS4_14ComposedLayoutINS4_7SwizzleILi2ELi4ELi3EEENS4_18smem_ptr_flag_bitsILi8EEENSP_INS5_IJNSA_ILi8EEESG_EEENS5_IJSG_SB_EEEEEEEvNS4_8identityESY_S18_vS19_EENS_8epilogue10collective6detail29Sm90TmaWarpSpecializedAdapterINS1C_15DefaultEpilogueIaSI_SI_NS1B_6thread17LinearCombinationIaLi1EiiLNS1G_9ScaleType4KindE0ELNS_15FloatRoundStyleE2EaEENS1_15EpilogueDefaultEEEEEvvEEEEvNT_6ParamsE --------------------------
	.section	.nv.shared._ZN7cutlass13device_kernelINS_4gemm6kernel13GemmUniversalIN4cute5tupleIJiiiiEEENS1_10collective13CollectiveMmaINS1_34MainloopSm90TmaGmmaWarpSpecializedILi7ENS5_IJNS4_1CILi1EEESB_SB_EEENS1_35KernelTmaWarpSpecializedCooperativeEEENS5_IJNSA_ILi256EEESF_NSA_ILi64EEEEEEaNS5_IJlSB_lEEEaSI_NS4_8TiledMMAINS4_8MMA_AtomIJNS4_4SM904GMMA27MMA_64x256x32_S32S8S8_SS_TNEEEENS4_6LayoutINS5_IJNSA_ILi2EEESB_SB_EEENS5_IJSB_NSA_ILi0EEESS_EEEEENS5_IJNS4_10UnderscoreESV_SV_EEEEENS4_13SM90_TMA_LOADENS4_14ComposedLayoutINS4_7SwizzleILi2ELi4ELi3EEENS4_18smem_ptr_flag_bitsILi8EEENSP_INS5_IJNSA_ILi8EEESG_EEENS5_IJSG_SB_EEEEEEEvNS4_8identityESY_S18_vS19_EENS_8epilogue10collective6detail29Sm90TmaWarpSpecializedAdapterINS1C_15DefaultEpilogueIaSI_SI_NS1B_6thread17LinearCombinationIaLi1EiiLNS1G_9ScaleType4KindE0ELNS_15FloatRoundStyleE2EaEENS1_15EpilogueDefaultEEEEEvvEEEEvNT_6ParamsE,"aw",@nobits
	.sectionflags	@""
	.align	16
	.zero		1024


//--------------------- .nv.shared.reserved.0     --------------------------
	.section	.nv.shared.reserved.0,"aw",@nobits
	.weak		__nv_reservedSMEM_offset_0_alias
	.size		__nv_reservedSMEM_offset_0_alias, 0, 0
	.other		__nv_reservedSMEM_offset_0_alias,@"STO_CUDA_RESERVED_SHARED STV_DEFAULT"
__nv_reservedSMEM_offset_0_alias:
	.zero		0


//--------------------- .nv.global                --------------------------
	.section	.nv.global,"aw",@nobits
.nv.global:
	.type		_ZN40_INTERNAL_6dcf485d_4_k_cu_0822aa4e_317024cute1_E,@object
	.size		_ZN40_INTERNAL_6dcf485d_4_k_cu_0822aa4e_317024cute1_E,(_ZN40_INTERNAL_6dcf485d_4_k_cu_0822aa4e_317024cuda3std3__45__cpo6cbeginE - _ZN40_INTERNAL_6dcf485d_4_k_cu_0822aa4e_317024cute1_E)
_ZN40_INTERNAL_6dcf485d_4_k_cu_0822aa4e_317024cute1_E:
	.zero		1
	.type		_ZN40_INTERNAL_6dcf485d_4_k_cu_0822aa4e_317024cuda3std3__45__cpo6cbeginE,@object
	.size		_ZN40_INTERNAL_6dcf485d_4_k_cu_0822aa4e_317024cuda3std3__45__cpo6cbeginE,(_ZN40_INTERNAL_6dcf485d_4_k_cu_0822aa4e_317024cuda3std3__48in_placeE - _ZN40_INTERNAL_6dcf485d_4_k_cu_0822aa4e_317024cuda3std3__45__cpo6cbeginE)
_ZN40_INTERNAL_6dcf485d_4_k_cu_0822aa4e_317024cuda3std3__45__cpo6cbeginE:
	.zero		1
	.type		_ZN40_INTERNAL_6dcf485d_4_k_cu_0822aa4e_317024cuda3std3__48in_placeE,@object
	.size		_ZN40_INTERNAL_6dcf485d_4_k_cu_0822aa4e_317024cuda3std3__48in_placeE,(_ZN40_INTERNAL_6dcf485d_4_k_cu_0822aa4e_317024cuda3std6ranges3__45__cpo9iter_moveE - _ZN40_INTERNAL_6dcf485d_4_k_cu_0822aa4e_317024cuda3std3__48in_placeE)
_ZN40_INTERNAL_6dcf485d_4_k_cu_0822aa4e_317024cuda3std3__48in_placeE:
	.zero		1
	.type		_ZN40_INTERNAL_6dcf485d_4_k_cu_0822aa4e_317024cuda3std6ranges3__45__cpo9iter_moveE,@object
	.size		_ZN40_INTERNAL_6dcf485d_4_k_cu_0822aa4e_317024cuda3std6ranges3__45__cpo9iter_moveE,(_ZN40_INTERNAL_6dcf485d_4_k_cu_0822aa4e_317024cuda3std3__45__cpo5beginE - _ZN40_INTERNAL_6dcf485d_4_k_cu_0822aa4e_317024cuda3std6ranges3__45__cpo9iter_moveE)
_ZN40_INTERNAL_6dcf485d_4_k_cu_0822aa4e_317024cuda3std6ranges3__45__cpo9iter_moveE:
	.zero		1
	.type		_ZN40_INTERNAL_6dcf485d_4_k_cu_0822aa4e_317024cuda3std3__45__cpo5beginE,@object
	.size		_ZN40_INTERNAL_6dcf485d_4_k_cu_0822aa4e_317024cuda3std3__45__cpo5beginE,(_ZN40_INTERNAL_6dcf485d_4_k_cu_0822aa4e_317024cuda3std3__442_GLOBAL__N__6dcf485d_4_k_cu_0822aa4e_317026ignoreE - _ZN40_INTERNAL_6dcf485d_4_k_cu_0822aa4e_317024cuda3std3__45__cpo5beginE)
_ZN40_INTERNAL_6dcf485d_4_k_cu_0822aa4e_317024cuda3std3__45__cpo5beginE:
	.zero		1
	.type		_ZN40_INTERNAL_6dcf485d_4_k_cu_0822aa4e_317024cuda3std3__442_GLOBAL__N__6dcf485d_4_k_cu_0822aa4e_317026ignoreE,@object
	.size		_ZN40_INTERNAL_6dcf485d_4_k_cu_0822aa4e_317024cuda3std3__442_GLOBAL__N__6dcf485d_4_k_cu_0822aa4e_317026ignoreE,(_ZN40_INTERNAL_6dcf485d_4_k_cu_0822aa4e_317024cute7productE - _ZN40_INTERNAL_6dcf485d_4_k_cu_0822aa4e_317024cuda3std3__442_GLOBAL__N__6dcf485d_4_k_cu_0822aa4e_317026ignoreE)
_ZN40_INTERNAL_6dcf485d_4_k_cu_0822aa4e_317024cuda3std3__442_GLOBAL__N__6dcf485d_4_k_cu_0822aa4e_317026ignoreE:
	.zero		1
	.type		_ZN40_INTERNAL_6dcf485d_4_k_cu_0822aa4e_317024cute7productE,@object
	.size		_ZN40_INTERNAL_6dcf485d_4_k_cu_0822aa4e_317024cute7productE,(_ZN40_INTERNAL_6dcf485d_4_k_cu_0822aa4e_317024cuda3std3__45__cpo3endE - _ZN40_INTERNAL_6dcf485d_4_k_cu_0822aa4e_317024cute7productE)
_ZN40_INTERNAL_6dcf485d_4_k_cu_0822aa4e_317024cute7productE:
	.zero		1
	.type		_ZN40_INTERNAL_6dcf485d_4_k_cu_0822aa4e_317024cuda3std3__45__cpo3endE,@object
	.size		_ZN40_INTERNAL_6dcf485d_4_k_cu_0822aa4e_317024cuda3std3__45__cpo3endE,(_ZN40_INTERNAL_6dcf485d_4_k_cu_0822aa4e_317024cuda3std3__419piecewise_constructE - _ZN40_INTERNAL_6dcf485d_4_k_cu_0822aa4e_317024cuda3std3__45__cpo3endE)
_ZN40_INTERNAL_6dcf485d_4_k_cu_0822aa4e_317024cuda3std3__45__cpo3endE:
	.zero		1
	.type		_ZN40_INTERNAL_6dcf485d_4_k_cu_0822aa4e_317024cuda3std3__419piecewise_constructE,@object
	.size		_ZN40_INTERNAL_6dcf485d_4_k_cu_0822aa4e_317024cuda3std3__419piecewise_constructE,(_ZN40_INTERNAL_6dcf485d_4_k_cu_0822aa4e_317024cuda3std3__45__cpo4cendE - _ZN40_INTERNAL_6dcf485d_4_k_cu_0822aa4e_317024cuda3std3__419piecewise_constructE)
_ZN40_INTERNAL_6dcf485d_4_k_cu_0822aa4e_317024cuda3std3__419piecewise_constructE:
	.zero		1
	.type		_ZN40_INTERNAL_6dcf485d_4_k_cu_0822aa4e_317024cuda3std3__45__cpo4cendE,@object
	.size		_ZN40_INTERNAL_6dcf485d_4_k_cu_0822aa4e_317024cuda3std3__45__cpo4cendE,(_ZN40_INTERNAL_6dcf485d_4_k_cu_0822aa4e_317024cuda3std6ranges3__45__cpo4swapE - _ZN40_INTERNAL_6dcf485d_4_k_cu_0822aa4e_317024cuda3std3__45__cpo4cendE)
_ZN40_INTERNAL_6dcf485d_4_k_cu_0822aa4e_317024cuda3std3__45__cpo4cendE:
	.zero		1
	.type		_ZN40_INTERNAL_6dcf485d_4_k_cu_0822aa4e_317024cuda3std6ranges3__45__cpo4swapE,@object
	.size		_ZN40_INTERNAL_6dcf485d_4_k_cu_0822aa4e_317024cuda3std6ranges3__45__cpo4swapE,(.L_8 - _ZN40_INTERNAL_6dcf485d_4_k_cu_0822aa4e_317024cuda3std6ranges3__45__cpo4swapE)
_ZN40_INTERNAL_6dcf485d_4_k_cu_0822aa4e_317024cuda3std6ranges3__45__cpo4swapE:
	.zero		1
.L_8:


//--------------------- .nv.constant0._ZN7cutlass13device_kernelINS_4gemm6kernel13GemmUniversalIN4cute5tupleIJiiiiEEENS1_10collective13CollectiveMmaINS1_34MainloopSm90TmaGmmaWarpSpecializedILi7ENS5_IJNS4_1CILi1EEESB_SB_EEENS1_35KernelTmaWarpSpecializedCooperativeEEENS5_IJNSA_ILi256EEESF_NSA_ILi64EEEEEEaNS5_IJlSB_lEEEaSI_NS4_8TiledMMAINS4_8MMA_AtomIJNS4_4SM904GMMA27MMA_64x256x32_S32S8S8_SS_TNEEEENS4_6LayoutINS5_IJNSA_ILi2EEESB_SB_EEENS5_IJSB_NSA_ILi0EEESS_EEEEENS5_IJNS4_10UnderscoreESV_SV_EEEEENS4_13SM90_TMA_LOADENS4_14ComposedLayoutINS4_7SwizzleILi2ELi4ELi3EEENS4_18smem_ptr_flag_bitsILi8EEENSP_INS5_IJNSA_ILi8EEESG_EEENS5_IJSG_SB_EEEEEEEvNS4_8identityESY_S18_vS19_EENS_8epilogue10collective6detail29Sm90TmaWarpSpecializedAdapterINS1C_15DefaultEpilogueIaSI_SI_NS1B_6thread17LinearCombinationIaLi1EiiLNS1G_9ScaleType4KindE0ELNS_15FloatRoundStyleE2EaEENS1_15EpilogueDefaultEEEEEvvEEEEvNT_6ParamsE --------------------------
	.section	.nv.constant0._ZN7cutlass13device_kernelINS_4gemm6kernel13GemmUniversalIN4cute5tupleIJiiiiEEENS1_10collective13CollectiveMmaINS1_34MainloopSm90TmaGmmaWarpSpecializedILi7ENS5_IJNS4_1CILi1EEESB_SB_EEENS1_35KernelTmaWarpSpecializedCooperativeEEENS5_IJNSA_ILi256EEESF_NSA_ILi64EEEEEEaNS5_IJlSB_lEEEaSI_NS4_8TiledMMAINS4_8MMA_AtomIJNS4_4SM904GMMA27MMA_64x256x32_S32S8S8_SS_TNEEEENS4_6LayoutINS5_IJNSA_ILi2EEESB_SB_EEENS5_IJSB_NSA_ILi0EEESS_EEEEENS5_IJNS4_10UnderscoreESV_SV_EEEEENS4_13SM90_TMA_LOADENS4_14ComposedLayoutINS4_7SwizzleILi2ELi4ELi3EEENS4_18smem_ptr_flag_bitsILi8EEENSP_INS5_IJNSA_ILi8EEESG_EEENS5_IJSG_SB_EEEEEEEvNS4_8identityESY_S18_vS19_EENS_8epilogue10collective6detail29Sm90TmaWarpSpecializedAdapterINS1C_15DefaultEpilogueIaSI_SI_NS1B_6thread17LinearCombinationIaLi1EiiLNS1G_9ScaleType4KindE0ELNS_15FloatRoundStyleE2EaEENS1_15EpilogueDefaultEEEEEvvEEEEvNT_6ParamsE,"a",@progbits
	.sectionflags	@""
	.align	4
.nv.constant0._ZN7cutlass13device_kernelINS_4gemm6kernel13GemmUniversalIN4cute5tupleIJiiiiEEENS1_10collective13CollectiveMmaINS1_34MainloopSm90TmaGmmaWarpSpecializedILi7ENS5_IJNS4_1CILi1EEESB_SB_EEENS1_35KernelTmaWarpSpecializedCooperativeEEENS5_IJNSA_ILi256EEESF_NSA_ILi64EEEEEEaNS5_IJlSB_lEEEaSI_NS4_8TiledMMAINS4_8MMA_AtomIJNS4_4SM904GMMA27MMA_64x256x32_S32S8S8_SS_TNEEEENS4_6LayoutINS5_IJNSA_ILi2EEESB_SB_EEENS5_IJSB_NSA_ILi0EEESS_EEEEENS5_IJNS4_10UnderscoreESV_SV_EEEEENS4_13SM90_TMA_LOADENS4_14ComposedLayoutINS4_7SwizzleILi2ELi4ELi3EEENS4_18smem_ptr_flag_bitsILi8EEENSP_INS5_IJNSA_ILi8EEESG_EEENS5_IJSG_SB_EEEEEEEvNS4_8identityESY_S18_vS19_EENS_8epilogue10collective6detail29Sm90TmaWarpSpecializedAdapterINS1C_15DefaultEpilogueIaSI_SI_NS1B_6thread17LinearCombinationIaLi1EiiLNS1G_9ScaleType4KindE0ELNS_15FloatRoundStyleE2EaEENS1_15EpilogueDefaultEEEEEvvEEEEvNT_6ParamsE:
	.zero		1664


//--------------------- SYMBOLS --------------------------

	.type		.nv.reservedSmem.offset0,@object
	.size		.nv.reservedSmem.offset0,0x4
	.type		__assertfail,@function
